	.target	sm_90a

	.elftype	@"ET_EXEC"


//--------------------- .note.nv.tkinfo           --------------------------
	.section	.note.nv.tkinfo,"",@"SHT_NOTE"
	.sectionflags	@"SHF_NOTE_NV_TKINFO"
	.tkinfo
        /*0018*/ 	.word	0x00000002
        /*0030*/ 	.string	""
        /*0030*/ 	.string	"ptxas"
        /*0030*/ 	.string	"Cuda compilation tools, release 13.0, V13.0.88"
        /*0030*/ 	.string	"Build cuda_13.0.r13.0/compiler.36424714_0"
        /*0030*/ 	.string	"-arch sm_90a -m 64 "



//--------------------- .note.nv.cuinfo           --------------------------
	.section	.note.nv.cuinfo,"",@"SHT_NOTE"
	.sectionflags	@"SHF_NOTE_NV_CUINFO"
        /*0018*/ 	.short	0x0002
        /*001a*/ 	.short	0x005a
        /*001c*/ 	.short	0x0082
	.zero		2


//--------------------- .nv.info                  --------------------------
	.section	.nv.info,"",@"SHT_CUDA_INFO"
	.align	4


	//----- nvinfo : EIATTR_REGCOUNT
	.align		4
        /*0000*/ 	.byte	0x04, 0x2f
        /*0002*/ 	.short	(.L_15 - .L_14)
	.align		4
.L_14:
        /*0004*/ 	.word	index@(_ZN7cutlass13device_kernelINS_4gemm6kernel13GemmUniversalIN4cute5tupleIJiiiiEEENS1_10collective13CollectiveMmaINS1_34MainloopSm90TmaGmmaWarpSpecializedILi6ENS5_IJNS4_1CILi2EEENSA_ILi1EEESC_EEENS1_35KernelTmaWarpSpecializedCooperativeEEENS5_IJNSA_ILi192EEENSA_ILi384EEENSA_ILi32EEEEEENS_10bfloat16_tENS5_IJlSC_lEEESK_SL_NS4_8TiledMMAINS4_8MMA_AtomIJNS4_4SM904GMMA28MMA_64x192x16_F32BF16BF16_SSILNSP_5MajorE0ELSR_0ELNSP_7ScaleInE1ELSS_1EEEEEENS4_6LayoutISD_NS5_IJSC_NSA_ILi0EEESW_EEEEENS5_IJNS4_10UnderscoreESZ_SZ_EEEEENS4_13SM90_TMA_LOADENS4_14ComposedLayoutINS4_7SwizzleILi2ELi4ELi3EEENS4_18smem_ptr_flag_bitsILi16EEENSV_INS5_IJNSA_ILi8EEESI_EEENS5_IJSI_SC_EEEEEEEvNS4_8identityENS4_23SM90_TMA_LOAD_MULTICASTES1C_vS1D_EENS_8epilogue10collective6detail29Sm90TmaWarpSpecializedAdapterINS1H_15DefaultEpilogueISK_SL_SL_NS1G_6thread17LinearCombinationISK_Li1EffLNS1L_9ScaleType4KindE0ELNS_15FloatRoundStyleE2ESK_EENS1_15EpilogueDefaultEEEEEvvEEEEvNT_6ParamsE)
        /*0008*/ 	.word	0x000000a8


	//----- nvinfo : EIATTR_FRAME_SIZE
	.align		4
.L_15:
        /*000c*/ 	.byte	0x04, 0x11
        /*000e*/ 	.short	(.L_17 - .L_16)
	.align		4
.L_16:
        /*0010*/ 	.word	index@(_ZN7cutlass13device_kernelINS_4gemm6kernel13GemmUniversalIN4cute5tupleIJiiiiEEENS1_10collective13CollectiveMmaINS1_34MainloopSm90TmaGmmaWarpSpecializedILi6ENS5_IJNS4_1CILi2EEENSA_ILi1EEESC_EEENS1_35KernelTmaWarpSpecializedCooperativeEEENS5_IJNSA_ILi192EEENSA_ILi384EEENSA_ILi32EEEEEENS_10bfloat16_tENS5_IJlSC_lEEESK_SL_NS4_8TiledMMAINS4_8MMA_AtomIJNS4_4SM904GMMA28MMA_64x192x16_F32BF16BF16_SSILNSP_5MajorE0ELSR_0ELNSP_7ScaleInE1ELSS_1EEEEEENS4_6LayoutISD_NS5_IJSC_NSA_ILi0EEESW_EEEEENS5_IJNS4_10UnderscoreESZ_SZ_EEEEENS4_13SM90_TMA_LOADENS4_14ComposedLayoutINS4_7SwizzleILi2ELi4ELi3EEENS4_18smem_ptr_flag_bitsILi16EEENSV_INS5_IJNSA_ILi8EEESI_EEENS5_IJSI_SC_EEEEEEEvNS4_8identityENS4_23SM90_TMA_LOAD_MULTICASTES1C_vS1D_EENS_8epilogue10collective6detail29Sm90TmaWarpSpecializedAdapterINS1H_15DefaultEpilogueISK_SL_SL_NS1G_6thread17LinearCombinationISK_Li1EffLNS1L_9ScaleType4KindE0ELNS_15FloatRoundStyleE2ESK_EENS1_15EpilogueDefaultEEEEEvvEEEEvNT_6ParamsE)
        /*0014*/ 	.word	0x000008f8


	//----- nvinfo : EIATTR_MIN_STACK_SIZE
	.align		4
.L_17:
        /*0018*/ 	.byte	0x04, 0x12
        /*001a*/ 	.short	(.L_19 - .L_18)
	.align		4
.L_18:
        /*001c*/ 	.word	index@(_ZN7cutlass13device_kernelINS_4gemm6kernel13GemmUniversalIN4cute5tupleIJiiiiEEENS1_10collective13CollectiveMmaINS1_34MainloopSm90TmaGmmaWarpSpecializedILi6ENS5_IJNS4_1CILi2EEENSA_ILi1EEESC_EEENS1_35KernelTmaWarpSpecializedCooperativeEEENS5_IJNSA_ILi192EEENSA_ILi384EEENSA_ILi32EEEEEENS_10bfloat16_tENS5_IJlSC_lEEESK_SL_NS4_8TiledMMAINS4_8MMA_AtomIJNS4_4SM904GMMA28MMA_64x192x16_F32BF16BF16_SSILNSP_5MajorE0ELSR_0ELNSP_7ScaleInE1ELSS_1EEEEEENS4_6LayoutISD_NS5_IJSC_NSA_ILi0EEESW_EEEEENS5_IJNS4_10UnderscoreESZ_SZ_EEEEENS4_13SM90_TMA_LOADENS4_14ComposedLayoutINS4_7SwizzleILi2ELi4ELi3EEENS4_18smem_ptr_flag_bitsILi16EEENSV_INS5_IJNSA_ILi8EEESI_EEENS5_IJSI_SC_EEEEEEEvNS4_8identityENS4_23SM90_TMA_LOAD_MULTICASTES1C_vS1D_EENS_8epilogue10collective6detail29Sm90TmaWarpSpecializedAdapterINS1H_15DefaultEpilogueISK_SL_SL_NS1G_6thread17LinearCombinationISK_Li1EffLNS1L_9ScaleType4KindE0ELNS_15FloatRoundStyleE2ESK_EENS1_15EpilogueDefaultEEEEEvvEEEEvNT_6ParamsE)
        /*0020*/ 	.word	0x000008f8
.L_19:


//--------------------- .nv.compat                --------------------------
	.section	.nv.compat,"",@"SHT_CUDA_COMPAT_INFO"
	.align	4
        /*0000*/ 	.byte	0x02, 0x09, 0x01, 0x00, 0x02, 0x02, 0x04, 0x00, 0x02, 0x05, 0x05, 0x00, 0x03, 0x07, 0x01, 0x01
        /*0010*/ 	.byte	0x02, 0x03, 0x01, 0x00, 0x02, 0x06, 0x01, 0x00, 0x04, 0x0b, 0x08, 0x00, 0x00, 0x00, 0x00, 0x00
        /*0020*/ 	.byte	0x00, 0x00, 0x00, 0x00


//--------------------- .nv.info._ZN7cutlass13device_kernelINS_4gemm6kernel13GemmUniversalIN4cute5tupleIJiiiiEEENS1_10collective13CollectiveMmaINS1_34MainloopSm90TmaGmmaWarpSpecializedILi6ENS5_IJNS4_1CILi2EEENSA_ILi1EEESC_EEENS1_35KernelTmaWarpSpecializedCooperativeEEENS5_IJNSA_ILi192EEENSA_ILi384EEENSA_ILi32EEEEEENS_10bfloat16_tENS5_IJlSC_lEEESK_SL_NS4_8TiledMMAINS4_8MMA_AtomIJNS4_4SM904GMMA28MMA_64x192x16_F32BF16BF16_SSILNSP_5MajorE0ELSR_0ELNSP_7ScaleInE1ELSS_1EEEEEENS4_6LayoutISD_NS5_IJSC_NSA_ILi0EEESW_EEEEENS5_IJNS4_10UnderscoreESZ_SZ_EEEEENS4_13SM90_TMA_LOADENS4_14ComposedLayoutINS4_7SwizzleILi2ELi4ELi3EEENS4_18smem_ptr_flag_bitsILi16EEENSV_INS5_IJNSA_ILi8EEESI_EEENS5_IJSI_SC_EEEEEEEvNS4_8identityENS4_23SM90_TMA_LOAD_MULTICASTES1C_vS1D_EENS_8epilogue10collective6detail29Sm90TmaWarpSpecializedAdapterINS1H_15DefaultEpilogueISK_SL_SL_NS1G_6thread17LinearCombinationISK_Li1EffLNS1L_9ScaleType4KindE0ELNS_15FloatRoundStyleE2ESK_EENS1_15EpilogueDefaultEEEEEvvEEEEvNT_6ParamsE --------------------------
	.section	.nv.info._ZN7cutlass13device_kernelINS_4gemm6kernel13GemmUniversalIN4cute5tupleIJiiiiEEENS1_10collective13CollectiveMmaINS1_34MainloopSm90TmaGmmaWarpSpecializedILi6ENS5_IJNS4_1CILi2EEENSA_ILi1EEESC_EEENS1_35KernelTmaWarpSpecializedCooperativeEEENS5_IJNSA_ILi192EEENSA_ILi384EEENSA_ILi32EEEEEENS_10bfloat16_tENS5_IJlSC_lEEESK_SL_NS4_8TiledMMAINS4_8MMA_AtomIJNS4_4SM904GMMA28MMA_64x192x16_F32BF16BF16_SSILNSP_5MajorE0ELSR_0ELNSP_7ScaleInE1ELSS_1EEEEEENS4_6LayoutISD_NS5_IJSC_NSA_ILi0EEESW_EEEEENS5_IJNS4_10UnderscoreESZ_SZ_EEEEENS4_13SM90_TMA_LOADENS4_14ComposedLayoutINS4_7SwizzleILi2ELi4ELi3EEENS4_18smem_ptr_flag_bitsILi16EEENSV_INS5_IJNSA_ILi8EEESI_EEENS5_IJSI_SC_EEEEEEEvNS4_8identityENS4_23SM90_TMA_LOAD_MULTICASTES1C_vS1D_EENS_8epilogue10collective6detail29Sm90TmaWarpSpecializedAdapterINS1H_15DefaultEpilogueISK_SL_SL_NS1G_6thread17LinearCombinationISK_Li1EffLNS1L_9ScaleType4KindE0ELNS_15FloatRoundStyleE2ESK_EENS1_15EpilogueDefaultEEEEEvvEEEEvNT_6ParamsE,"",@"SHT_CUDA_INFO"
	.sectionflags	@""
	.align	4


	//----- nvinfo : EIATTR_CUDA_API_VERSION
	.align		4
        /*0000*/ 	.byte	0x04, 0x37
        /*0002*/ 	.short	(.L_21 - .L_20)
.L_20:
        /*0004*/ 	.word	0x00000082


	//----- nvinfo : EIATTR_KPARAM_INFO
	.align		4
.L_21:
        /*0008*/ 	.byte	0x04, 0x17
        /*000a*/ 	.short	(.L_23 - .L_22)
.L_22:
        /*000c*/ 	.word	0x00000000
        /*0010*/ 	.short	0x0000
        /*0012*/ 	.short	0x0070
        /*0014*/ 	.byte	0x00, 0xf0, 0x01, 0x10


	//----- nvinfo : EIATTR_SPARSE_MMA_MASK
	.align		4
.L_23:
        /*0018*/ 	.byte	0x03, 0x50
        /*001a*/ 	.short	0x0000


	//----- nvinfo : EIATTR_MAXREG_COUNT
	.align		4
        /*001c*/ 	.byte	0x03, 0x1b
        /*001e*/ 	.short	0x00a8


	//----- nvinfo : EIATTR_NUM_BARRIERS
	.align		4
        /*0020*/ 	.byte	0x02, 0x4c
        /*0022*/ 	.byte	0x01
	.zero		1


	//----- nvinfo : EIATTR_EXTERNS
	.align		4
        /*0024*/ 	.byte	0x04, 0x0f
        /*0026*/ 	.short	(.L_25 - .L_24)


	//   ....[0]....
	.align		4
.L_24:
        /*0028*/ 	.word	index@(__assertfail)


	//----- nvinfo : EIATTR_ANNOTATIONS
	.align		4
.L_25:
        /*002c*/ 	.byte	0x04, 0x55
        /*002e*/ 	.short	(.L_27 - .L_26)


	//   ....[0]....
.L_26:
        /*0030*/ 	.word	0x00000001
        /*0034*/ 	.byte	0xf0, 0x06, 0x00, 0x00, 0x01, 0x00, 0x00, 0x00, 0x10, 0x08, 0x00, 0x00, 0x01, 0x00, 0x00, 0x00
        /* <DEDUP_REMOVED lines=802> */
        /*3264*/ 	.byte	0x00, 0x35, 0x02, 0x00, 0x01, 0x00, 0x00, 0x00, 0x10, 0x3b, 0x02, 0x00


	//----- nvinfo : EIATTR_MERCURY_ISA_VERSION
	.align		4
.L_27:
        /*3270*/ 	.byte	0x03, 0x5f
        /*3272*/ 	.short	0x0101


	//----- nvinfo : EIATTR_INT_WARP_WIDE_INSTR_OFFSETS
	.align		4
        /*3274*/ 	.byte	0x04, 0x31
        /*3276*/ 	.short	(.L_29 - .L_28)


	//   ....[0]....
.L_28:
        /*3278*/ 	.word	0x000004e0


	//   ....[1]....
        /*327c*/ 	.word	0x000004f0


	//   ....[2]....
        /*3280*/ 	.word	0x00000690


	//----- nvinfo : EIATTR_COOP_GROUP_MASK_REGIDS
	.align		4
.L_29:
        /*3284*/ 	.byte	0x04, 0x29
        /*3286*/ 	.short	(.L_31 - .L_30)


	//   ....[0]....
.L_30:
        /*3288*/ 	.word	0xffffffff


	//   ....[1]....
        /*328c*/ 	.word	0xffffffff


	//   ....[2]....
        /*3290*/ 	.word	0xffffffff


	//   ....[3]....
        /*3294*/ 	.word	0xffffffff


	//   ....[4]....
        /*3298*/ 	.word	0xffffffff


	//   ....[5]....
        /*329c*/ 	.word	0xffffffff


	//----- nvinfo : EIATTR_COOP_GROUP_INSTR_OFFSETS
	.align		4
.L_31:
        /*32a0*/ 	.byte	0x04, 0x28
        /*32a2*/ 	.short	(.L_33 - .L_32)


	//   ....[0]....
.L_32:
        /*32a4*/ 	.word	0x00000070


	//   ....[1]....
        /*32a8*/ 	.word	0x00000080


	//   ....[2]....
        /*32ac*/ 	.word	0x00000140


	//   ....[3]....
        /*32b0*/ 	.word	0x00000320


	//   ....[4]....
        /*32b4*/ 	.word	0x00000860


	//   ....[5]....
        /*32b8*/ 	.word	0x00001330


	//----- nvinfo : EIATTR_REG_RECONFIG
	.align		4
.L_33:
        /*32bc*/ 	.byte	0x01, 0x54
	.zero		2


	//----- nvinfo : EIATTR_SYSCALL_OFFSETS
	.align		4
        /*32c0*/ 	.byte	0x04, 0x46
        /*32c2*/ 	.short	(.L_35 - .L_34)


	//   ....[0]....
.L_34:
        /*32c4*/ 	.word	0x000014e0


	//----- nvinfo : EIATTR_MBARRIER_INSTR_OFFSETS
	.align		4
.L_35:
        /*32c8*/ 	.byte	0x04, 0x39
        /*32ca*/ 	.short	(.L_37 - .L_36)


	//   ....[0]....
.L_36:
        /*32cc*/ 	.word	0x00000240
        /*32d0*/ 	.word	0x000000ff
        /*32d4*/ 	.word	0x00000000
        /*32d8*/ 	.short	0x0100
        /*32da*/ 	.byte	0x08
	.zero		1


	//   ....[1]....
        /*32dc*/ 	.word	0x00000250
        /*32e0*/ 	.word	0x000000ff
        /*32e4*/ 	.word	0x00000030
        /*32e8*/ 	.short	0x0100
        /*32ea*/ 	.byte	0x08
	.zero		1


	//   ....[2]....
        /*32ec*/ 	.word	0x00000260
        /*32f0*/ 	.word	0x000000ff
        /*32f4*/ 	.word	0x00000008
        /*32f8*/ 	.short	0x0100
        /*32fa*/ 	.byte	0x08
	.zero		1


	//   ....[3]....
        /*32fc*/ 	.word	0x00000270
        /*3300*/ 	.word	0x000000ff
        /*3304*/ 	.word	0x00000038
        /*3308*/ 	.short	0x0100
        /*330a*/ 	.byte	0x08
	.zero		1


	//   ....[4]....
        /*330c*/ 	.word	0x00000280
        /*3310*/ 	.word	0x000000ff
        /*3314*/ 	.word	0x00000010
        /*3318*/ 	.short	0x0100
        /*331a*/ 	.byte	0x08
	.zero		1


	//   ....[5]....
        /*331c*/ 	.word	0x00000290
        /*3320*/ 	.word	0x000000ff
        /*3324*/ 	.word	0x00000040
        /*3328*/ 	.short	0x0100
        /*332a*/ 	.byte	0x08
	.zero		1


	//   ....[6]....
        /*332c*/ 	.word	0x000002a0
        /*3330*/ 	.word	0x000000ff
        /*3334*/ 	.word	0x00000018
        /*3338*/ 	.short	0x0100
        /*333a*/ 	.byte	0x08
	.zero		1


	//   ....[7]....
        /*333c*/ 	.word	0x000002b0
        /*3340*/ 	.word	0x000000ff
        /*3344*/ 	.word	0x00000048
        /*3348*/ 	.short	0x0100
        /*334a*/ 	.byte	0x08
	.zero		1


	//   ....[8]....
        /*334c*/ 	.word	0x000002c0
        /*3350*/ 	.word	0x000000ff
        /*3354*/ 	.word	0x00000020
        /*3358*/ 	.short	0x0100
        /*335a*/ 	.byte	0x08
	.zero		1


	//   ....[9]....
        /*335c*/ 	.word	0x000002d0
        /*3360*/ 	.word	0x000000ff
        /*3364*/ 	.word	0x00000050
        /*3368*/ 	.short	0x0100
        /*336a*/ 	.byte	0x08
	.zero		1


	//   ....[10]....
        /*336c*/ 	.word	0x000002e0
        /*3370*/ 	.word	0x000000ff
        /*3374*/ 	.word	0x00000028
        /*3378*/ 	.short	0x0100
        /*337a*/ 	.byte	0x08
	.zero		1


	//   ....[11]....
        /*337c*/ 	.word	0x000002f0
        /*3380*/ 	.word	0x000000ff
        /*3384*/ 	.word	0x00000058
        /*3388*/ 	.short	0x0100
        /*338a*/ 	.byte	0x08
	.zero		1


	//   ....[12]....
        /*338c*/ 	.word	0x00000740
        /*3390*/ 	.word	0x000000ff
        /*3394*/ 	.word	0x00000070
        /*3398*/ 	.short	0x0100
        /*339a*/ 	.byte	0x06
	.zero		1


	//   ....[13]....
        /*339c*/ 	.word	0x000007e0
        /*33a0*/ 	.word	0x000000ff
        /*33a4*/ 	.word	0x00000078
        /*33a8*/ 	.short	0x0100
        /*33aa*/ 	.byte	0x06
	.zero		1


	//   ....[14]....
        /*33ac*/ 	.word	0x00001580
        /*33b0*/ 	.word	0x00000003
        /*33b4*/ 	.word	0x00000000
        /*33b8*/ 	.short	0x010a
        /*33ba*/ 	.byte	0x3f
	.zero		1


	//   ....[15]....
        /*33bc*/ 	.word	0x000015c0
        /*33c0*/ 	.word	0x00000003
        /*33c4*/ 	.word	0x00000000
        /*33c8*/ 	.short	0x010a
        /*33ca*/ 	.byte	0x3f
	.zero		1


	//   ....[16]....
        /*33cc*/ 	.word	0x00004850
        /*33d0*/ 	.word	0x000000ff
        /*33d4*/ 	.word	0x00000000
        /*33d8*/ 	.short	0x010a
        /*33da*/ 	.byte	0x07
	.zero		1


	//   ....[17]....
        /*33dc*/ 	.word	0x00004890
        /*33e0*/ 	.word	0x000000ff
        /*33e4*/ 	.word	0x00000000
        /*33e8*/ 	.short	0x010a
        /*33ea*/ 	.byte	0x07
	.zero		1


	//   ....[18]....
        /*33ec*/ 	.word	0x000084b0
        /*33f0*/ 	.word	0x00000005
        /*33f4*/ 	.word	0x00000000
        /*33f8*/ 	.short	0x0101
        /*33fa*/ 	.byte	0x3f
	.zero		1


	//   ....[19]....
        /*33fc*/ 	.word	0x00008690
        /*3400*/ 	.word	0x00000000
        /*3404*/ 	.word	0x00000000
        /*3408*/ 	.short	0x0101
        /*340a*/ 	.byte	0x3f
	.zero		1


	//   ....[20]....
        /*340c*/ 	.word	0x00023070
        /*3410*/ 	.word	0x0000000f
        /*3414*/ 	.word	0x00000030
        /*3418*/ 	.short	0x010a
        /*341a*/ 	.byte	0x3f
	.zero		1


	//   ....[21]....
        /*341c*/ 	.word	0x00023400
        /*3420*/ 	.word	0x00000002
        /*3424*/ 	.word	0x00000078
        /*3428*/ 	.short	0x0101
        /*342a*/ 	.byte	0x3f
	.zero		1


	//   ....[22]....
        /*342c*/ 	.word	0x00023bc0
        /*3430*/ 	.word	0x00000005
        /*3434*/ 	.word	0x00000000
        /*3438*/ 	.short	0x010a
        /*343a*/ 	.byte	0x3f
	.zero		1


	//   ....[23]....
        /*343c*/ 	.word	0x00023c50
        /*3440*/ 	.word	0x00000005
        /*3444*/ 	.word	0x00000000
        /*3448*/ 	.short	0x010a
        /*344a*/ 	.byte	0x3f
	.zero		1


	//   ....[24]....
        /*344c*/ 	.word	0x00023ce0
        /*3450*/ 	.word	0x00000005
        /*3454*/ 	.word	0x00000000
        /*3458*/ 	.short	0x010a
        /*345a*/ 	.byte	0x3f
	.zero		1


	//   ....[25]....
        /*345c*/ 	.word	0x00023d70
        /*3460*/ 	.word	0x00000005
        /*3464*/ 	.word	0x00000000
        /*3468*/ 	.short	0x010a
        /*346a*/ 	.byte	0x3f
	.zero		1


	//   ....[26]....
        /*346c*/ 	.word	0x00023e00
        /*3470*/ 	.word	0x00000005
        /*3474*/ 	.word	0x00000000
        /*3478*/ 	.short	0x010a
        /*347a*/ 	.byte	0x3f
	.zero		1


	//   ....[27]....
        /*347c*/ 	.word	0x00023e90
        /*3480*/ 	.word	0x00000003
        /*3484*/ 	.word	0x00000000
        /*3488*/ 	.short	0x010a
        /*348a*/ 	.byte	0x3f
	.zero		1


	//   ....[28]....
        /*348c*/ 	.word	0x00023ef0
        /*3490*/ 	.word	0x00000003
        /*3494*/ 	.word	0x00000000
        /*3498*/ 	.short	0x010a
        /*349a*/ 	.byte	0x3f
	.zero		1


	//   ....[29]....
        /*349c*/ 	.word	0x00023f50
        /*34a0*/ 	.word	0x00000007
        /*34a4*/ 	.word	0x00000000
        /*34a8*/ 	.short	0x010a
        /*34aa*/ 	.byte	0x3f
	.zero		1


	//   ....[30]....
        /*34ac*/ 	.word	0x00024020
        /*34b0*/ 	.word	0x0000000f
        /*34b4*/ 	.word	0x00000030
        /*34b8*/ 	.short	0x010a
        /*34ba*/ 	.byte	0x3f
	.zero		1


	//   ....[31]....
        /*34bc*/ 	.word	0x000240f0
        /*34c0*/ 	.word	0x00000005
        /*34c4*/ 	.word	0x00000000
        /*34c8*/ 	.short	0x010a
        /*34ca*/ 	.byte	0x3f
	.zero		1


	//   ....[32]....
        /*34cc*/ 	.word	0x00024140
        /*34d0*/ 	.word	0x00000005
        /*34d4*/ 	.word	0x00000000
        /*34d8*/ 	.short	0x010a
        /*34da*/ 	.byte	0x3f
	.zero		1


	//   ....[33]....
        /*34dc*/ 	.word	0x00024190
        /*34e0*/ 	.word	0x00000005
        /*34e4*/ 	.word	0x00000000
        /*34e8*/ 	.short	0x010a
        /*34ea*/ 	.byte	0x3f
	.zero		1


	//   ....[34]....
        /*34ec*/ 	.word	0x000241e0
        /*34f0*/ 	.word	0x00000005
        /*34f4*/ 	.word	0x00000000
        /*34f8*/ 	.short	0x010a
        /*34fa*/ 	.byte	0x3f
	.zero		1


	//   ....[35]....
        /*34fc*/ 	.word	0x00024230
        /*3500*/ 	.word	0x00000005
        /*3504*/ 	.word	0x00000000
        /*3508*/ 	.short	0x010a
        /*350a*/ 	.byte	0x3f
	.zero		1


	//----- nvinfo : EIATTR_NUM_MBARRIERS
	.align		4
.L_37:
        /*350c*/ 	.byte	0x03, 0x38
        /*350e*/ 	.short	0x000e


	//----- nvinfo : EIATTR_EXIT_INSTR_OFFSETS
	.align		4
        /*3510*/ 	.byte	0x04, 0x1c
        /*3512*/ 	.short	(.L_39 - .L_38)


	//   ....[0]....
.L_38:
        /*3514*/ 	.word	0x00000a00


	//   ....[1]....
        /*3518*/ 	.word	0x00001250


	//   ....[2]....
        /*351c*/ 	.word	0x00022760


	//   ....[3]....
        /*3520*/ 	.word	0x00022d10


	//   ....[4]....
        /*3524*/ 	.word	0x00023ee0


	//----- nvinfo : EIATTR_MAX_THREADS
	.align		4
.L_39:
        /*3528*/ 	.byte	0x04, 0x05
        /*352a*/ 	.short	(.L_41 - .L_40)
.L_40:
        /*352c*/ 	.word	0x00000180
        /*3530*/ 	.word	0x00000001
        /*3534*/ 	.word	0x00000001


	//----- nvinfo : EIATTR_CRS_STACK_SIZE
	.align		4
.L_41:
        /*3538*/ 	.byte	0x04, 0x1e
        /*353a*/ 	.short	(.L_43 - .L_42)
.L_42:
        /*353c*/ 	.word	0x00000000


	//----- nvinfo : EIATTR_CBANK_PARAM_SIZE
	.align		4
.L_43:
        /*3540*/ 	.byte	0x03, 0x19
        /*3542*/ 	.short	0x0470


	//----- nvinfo : EIATTR_PARAM_CBANK
	.align		4
        /*3544*/ 	.byte	0x04, 0x0a
        /*3546*/ 	.short	(.L_45 - .L_44)
	.align		4
.L_44:
        /*3548*/ 	.word	index@(.nv.constant0._ZN7cutlass13device_kernelINS_4gemm6kernel13GemmUniversalIN4cute5tupleIJiiiiEEENS1_10collective13CollectiveMmaINS1_34MainloopSm90TmaGmmaWarpSpecializedILi6ENS5_IJNS4_1CILi2EEENSA_ILi1EEESC_EEENS1_35KernelTmaWarpSpecializedCooperativeEEENS5_IJNSA_ILi192EEENSA_ILi384EEENSA_ILi32EEEEEENS_10bfloat16_tENS5_IJlSC_lEEESK_SL_NS4_8TiledMMAINS4_8MMA_AtomIJNS4_4SM904GMMA28MMA_64x192x16_F32BF16BF16_SSILNSP_5MajorE0ELSR_0ELNSP_7ScaleInE1ELSS_1EEEEEENS4_6LayoutISD_NS5_IJSC_NSA_ILi0EEESW_EEEEENS5_IJNS4_10UnderscoreESZ_SZ_EEEEENS4_13SM90_TMA_LOADENS4_14ComposedLayoutINS4_7SwizzleILi2ELi4ELi3EEENS4_18smem_ptr_flag_bitsILi16EEENSV_INS5_IJNSA_ILi8EEESI_EEENS5_IJSI_SC_EEEEEEEvNS4_8identityENS4_23SM90_TMA_LOAD_MULTICASTES1C_vS1D_EENS_8epilogue10collective6detail29Sm90TmaWarpSpecializedAdapterINS1H_15DefaultEpilogueISK_SL_SL_NS1G_6thread17LinearCombinationISK_Li1EffLNS1L_9ScaleType4KindE0ELNS_15FloatRoundStyleE2ESK_EENS1_15EpilogueDefaultEEEEEvvEEEEvNT_6ParamsE)
        /*354c*/ 	.short	0x0210
        /*354e*/ 	.short	0x0470


	//----- nvinfo : EIATTR_SW_WAR
	.align		4
.L_45:
        /*3550*/ 	.byte	0x04, 0x36
        /*3552*/ 	.short	(.L_47 - .L_46)
.L_46:
        /*3554*/ 	.word	0x00000008
.L_47:


//--------------------- .nv.callgraph             --------------------------
	.section	.nv.callgraph,"",@"SHT_CUDA_CALLGRAPH"
	.align	4
	.sectionentsize	8
	.align		4
        /*0000*/ 	.word	0x00000000
	.align		4
        /*0004*/ 	.word	0xffffffff
	.align		4
        /*0008*/ 	.word	index@(_ZN7cutlass13device_kernelINS_4gemm6kernel13GemmUniversalIN4cute5tupleIJiiiiEEENS1_10collective13CollectiveMmaINS1_34MainloopSm90TmaGmmaWarpSpecializedILi6ENS5_IJNS4_1CILi2EEENSA_ILi1EEESC_EEENS1_35KernelTmaWarpSpecializedCooperativeEEENS5_IJNSA_ILi192EEENSA_ILi384EEENSA_ILi32EEEEEENS_10bfloat16_tENS5_IJlSC_lEEESK_SL_NS4_8TiledMMAINS4_8MMA_AtomIJNS4_4SM904GMMA28MMA_64x192x16_F32BF16BF16_SSILNSP_5MajorE0ELSR_0ELNSP_7ScaleInE1ELSS_1EEEEEENS4_6LayoutISD_NS5_IJSC_NSA_ILi0EEESW_EEEEENS5_IJNS4_10UnderscoreESZ_SZ_EEEEENS4_13SM90_TMA_LOADENS4_14ComposedLayoutINS4_7SwizzleILi2ELi4ELi3EEENS4_18smem_ptr_flag_bitsILi16EEENSV_INS5_IJNSA_ILi8EEESI_EEENS5_IJSI_SC_EEEEEEEvNS4_8identityENS4_23SM90_TMA_LOAD_MULTICASTES1C_vS1D_EENS_8epilogue10collective6detail29Sm90TmaWarpSpecializedAdapterINS1H_15DefaultEpilogueISK_SL_SL_NS1G_6thread17LinearCombinationISK_Li1EffLNS1L_9ScaleType4KindE0ELNS_15FloatRoundStyleE2ESK_EENS1_15EpilogueDefaultEEEEEvvEEEEvNT_6ParamsE)
	.align		4
        /*000c*/ 	.word	index@(__assertfail)
	.align		4
        /*0010*/ 	.word	0x00000000
	.align		4
        /*0014*/ 	.word	0xfffffffe
	.align		4
        /*0018*/ 	.word	0x00000000
	.align		4
        /*001c*/ 	.word	0xfffffffd
	.align		4
        /*0020*/ 	.word	0x00000000
	.align		4
        /*0024*/ 	.word	0xfffffffc


//--------------------- .nv.constant4             --------------------------
	.section	.nv.constant4,"a",@progbits
	.align	8
	.align		8
.nv.constant4:
        /*0000*/ 	.dword	__assertfail
	.align		8
        /*0008*/ 	.dword	__unnamed_1
	.align		8
        /*0010*/ 	.dword	_ZN39_INTERNAL_a8dc63ab_4_k_cu_9c7afa54_85354cuda3std3__45__cpo5beginE
	.align		8
        /*0018*/ 	.dword	_ZN39_INTERNAL_a8dc63ab_4_k_cu_9c7afa54_85354cuda3std3__45__cpo3endE
	.align		8
        /*0020*/ 	.dword	_ZN39_INTERNAL_a8dc63ab_4_k_cu_9c7afa54_85354cuda3std3__45__cpo6cbeginE
	.align		8
        /*0028*/ 	.dword	_ZN39_INTERNAL_a8dc63ab_4_k_cu_9c7afa54_85354cuda3std3__45__cpo4cendE
	.align		8
        /*0030*/ 	.dword	_ZN39_INTERNAL_a8dc63ab_4_k_cu_9c7afa54_85354cuda3std3__441_GLOBAL__N__a8dc63ab_4_k_cu_9c7afa54_85356ignoreE
	.align		8
        /*0038*/ 	.dword	_ZN39_INTERNAL_a8dc63ab_4_k_cu_9c7afa54_85354cuda3std3__419piecewise_constructE
	.align		8
        /*0040*/ 	.dword	_ZN39_INTERNAL_a8dc63ab_4_k_cu_9c7afa54_85354cuda3std3__48in_placeE
	.align		8
        /*0048*/ 	.dword	_ZN39_INTERNAL_a8dc63ab_4_k_cu_9c7afa54_85354cuda3std6ranges3__45__cpo4swapE
	.align		8
        /*0050*/ 	.dword	_ZN39_INTERNAL_a8dc63ab_4_k_cu_9c7afa54_85354cuda3std6ranges3__45__cpo9iter_moveE
	.align		8
        /*0058*/ 	.dword	_ZN39_INTERNAL_a8dc63ab_4_k_cu_9c7afa54_85354cute7productE
	.align		8
        /*0060*/ 	.dword	_ZN39_INTERNAL_a8dc63ab_4_k_cu_9c7afa54_85354cute1_E
	.align		8
        /*0068*/ 	.dword	$str$22
	.align		8
        /*0070*/ 	.dword	$str$23


//--------------------- .text._ZN7cutlass13device_kernelINS_4gemm6kernel13GemmUniversalIN4cute5tupleIJiiiiEEENS1_10collective13CollectiveMmaINS1_34MainloopSm90TmaGmmaWarpSpecializedILi6ENS5_IJNS4_1CILi2EEENSA_ILi1EEESC_EEENS1_35KernelTmaWarpSpecializedCooperativeEEENS5_IJNSA_ILi192EEENSA_ILi384EEENSA_ILi32EEEEEENS_10bfloat16_tENS5_IJlSC_lEEESK_SL_NS4_8TiledMMAINS4_8MMA_AtomIJNS4_4SM904GMMA28MMA_64x192x16_F32BF16BF16_SSILNSP_5MajorE0ELSR_0ELNSP_7ScaleInE1ELSS_1EEEEEENS4_6LayoutISD_NS5_IJSC_NSA_ILi0EEESW_EEEEENS5_IJNS4_10UnderscoreESZ_SZ_EEEEENS4_13SM90_TMA_LOADENS4_14ComposedLayoutINS4_7SwizzleILi2ELi4ELi3EEENS4_18smem_ptr_flag_bitsILi16EEENSV_INS5_IJNSA_ILi8EEESI_EEENS5_IJSI_SC_EEEEEEEvNS4_8identityENS4_23SM90_TMA_LOAD_MULTICASTES1C_vS1D_EENS_8epilogue10collective6detail29Sm90TmaWarpSpecializedAdapterINS1H_15DefaultEpilogueISK_SL_SL_NS1G_6thread17LinearCombinationISK_Li1EffLNS1L_9ScaleType4KindE0ELNS_15FloatRoundStyleE2ESK_EENS1_15EpilogueDefaultEEEEEvvEEEEvNT_6ParamsE --------------------------
	.section	.text._ZN7cutlass13device_kernelINS_4gemm6kernel13GemmUniversalIN4cute5tupleIJiiiiEEENS1_10collective13CollectiveMmaINS1_34MainloopSm90TmaGmmaWarpSpecializedILi6ENS5_IJNS4_1CILi2EEENSA_ILi1EEESC_EEENS1_35KernelTmaWarpSpecializedCooperativeEEENS5_IJNSA_ILi192EEENSA_ILi384EEENSA_ILi32EEEEEENS_10bfloat16_tENS5_IJlSC_lEEESK_SL_NS4_8TiledMMAINS4_8MMA_AtomIJNS4_4SM904GMMA28MMA_64x192x16_F32BF16BF16_SSILNSP_5MajorE0ELSR_0ELNSP_7ScaleInE1ELSS_1EEEEEENS4_6LayoutISD_NS5_IJSC_NSA_ILi0EEESW_EEEEENS5_IJNS4_10UnderscoreESZ_SZ_EEEEENS4_13SM90_TMA_LOADENS4_14ComposedLayoutINS4_7SwizzleILi2ELi4ELi3EEENS4_18smem_ptr_flag_bitsILi16EEENSV_INS5_IJNSA_ILi8EEESI_EEENS5_IJSI_SC_EEEEEEEvNS4_8identityENS4_23SM90_TMA_LOAD_MULTICASTES1C_vS1D_EENS_8epilogue10collective6detail29Sm90TmaWarpSpecializedAdapterINS1H_15DefaultEpilogueISK_SL_SL_NS1G_6thread17LinearCombinationISK_Li1EffLNS1L_9ScaleType4KindE0ELNS_15FloatRoundStyleE2ESK_EENS1_15EpilogueDefaultEEEEEvvEEEEvNT_6ParamsE,"ax",@progbits
	.align	128
.text._ZN7cutlass13device_kernelINS_4gemm6kernel13GemmUniversalIN4cute5tupleIJiiiiEEENS1_10collective13CollectiveMmaINS1_34MainloopSm90TmaGmmaWarpSpecializedILi6ENS5_IJNS4_1CILi2EEENSA_ILi1EEESC_EEENS1_35KernelTmaWarpSpecializedCooperativeEEENS5_IJNSA_ILi192EEENSA_ILi384EEENSA_ILi32EEEEEENS_10bfloat16_tENS5_IJlSC_lEEESK_SL_NS4_8TiledMMAINS4_8MMA_AtomIJNS4_4SM904GMMA28MMA_64x192x16_F32BF16BF16_SSILNSP_5MajorE0ELSR_0ELNSP_7ScaleInE1ELSS_1EEEEEENS4_6LayoutISD_NS5_IJSC_NSA_ILi0EEESW_EEEEENS5_IJNS4_10UnderscoreESZ_SZ_EEEEENS4_13SM90_TMA_LOADENS4_14ComposedLayoutINS4_7SwizzleILi2ELi4ELi3EEENS4_18smem_ptr_flag_bitsILi16EEENSV_INS5_IJNSA_ILi8EEESI_EEENS5_IJSI_SC_EEEEEEEvNS4_8identityENS4_23SM90_TMA_LOAD_MULTICASTES1C_vS1D_EENS_8epilogue10collective6detail29Sm90TmaWarpSpecializedAdapterINS1H_15DefaultEpilogueISK_SL_SL_NS1G_6thread17LinearCombinationISK_Li1EffLNS1L_9ScaleType4KindE0ELNS_15FloatRoundStyleE2ESK_EENS1_15EpilogueDefaultEEEEEvvEEEEvNT_6ParamsE:
        .type           _ZN7cutlass13device_kernelINS_4gemm6kernel13GemmUniversalIN4cute5tupleIJiiiiEEENS1_10collective13CollectiveMmaINS1_34MainloopSm90TmaGmmaWarpSpecializedILi6ENS5_IJNS4_1CILi2EEENSA_ILi1EEESC_EEENS1_35KernelTmaWarpSpecializedCooperativeEEENS5_IJNSA_ILi192EEENSA_ILi384EEENSA_ILi32EEEEEENS_10bfloat16_tENS5_IJlSC_lEEESK_SL_NS4_8TiledMMAINS4_8MMA_AtomIJNS4_4SM904GMMA28MMA_64x192x16_F32BF16BF16_SSILNSP_5MajorE0ELSR_0ELNSP_7ScaleInE1ELSS_1EEEEEENS4_6LayoutISD_NS5_IJSC_NSA_ILi0EEESW_EEEEENS5_IJNS4_10UnderscoreESZ_SZ_EEEEENS4_13SM90_TMA_LOADENS4_14ComposedLayoutINS4_7SwizzleILi2ELi4ELi3EEENS4_18smem_ptr_flag_bitsILi16EEENSV_INS5_IJNSA_ILi8EEESI_EEENS5_IJSI_SC_EEEEEEEvNS4_8identityENS4_23SM90_TMA_LOAD_MULTICASTES1C_vS1D_EENS_8epilogue10collective6detail29Sm90TmaWarpSpecializedAdapterINS1H_15DefaultEpilogueISK_SL_SL_NS1G_6thread17LinearCombinationISK_Li1EffLNS1L_9ScaleType4KindE0ELNS_15FloatRoundStyleE2ESK_EENS1_15EpilogueDefaultEEEEEvvEEEEvNT_6ParamsE,@function
        .size           _ZN7cutlass13device_kernelINS_4gemm6kernel13GemmUniversalIN4cute5tupleIJiiiiEEENS1_10collective13CollectiveMmaINS1_34MainloopSm90TmaGmmaWarpSpecializedILi6ENS5_IJNS4_1CILi2EEENSA_ILi1EEESC_EEENS1_35KernelTmaWarpSpecializedCooperativeEEENS5_IJNSA_ILi192EEENSA_ILi384EEENSA_ILi32EEEEEENS_10bfloat16_tENS5_IJlSC_lEEESK_SL_NS4_8TiledMMAINS4_8MMA_AtomIJNS4_4SM904GMMA28MMA_64x192x16_F32BF16BF16_SSILNSP_5MajorE0ELSR_0ELNSP_7ScaleInE1ELSS_1EEEEEENS4_6LayoutISD_NS5_IJSC_NSA_ILi0EEESW_EEEEENS5_IJNS4_10UnderscoreESZ_SZ_EEEEENS4_13SM90_TMA_LOADENS4_14ComposedLayoutINS4_7SwizzleILi2ELi4ELi3EEENS4_18smem_ptr_flag_bitsILi16EEENSV_INS5_IJNSA_ILi8EEESI_EEENS5_IJSI_SC_EEEEEEEvNS4_8identityENS4_23SM90_TMA_LOAD_MULTICASTES1C_vS1D_EENS_8epilogue10collective6detail29Sm90TmaWarpSpecializedAdapterINS1H_15DefaultEpilogueISK_SL_SL_NS1G_6thread17LinearCombinationISK_Li1EffLNS1L_9ScaleType4KindE0ELNS_15FloatRoundStyleE2ESK_EENS1_15EpilogueDefaultEEEEEvvEEEEvNT_6ParamsE,(.L_x_839 - _ZN7cutlass13device_kernelINS_4gemm6kernel13GemmUniversalIN4cute5tupleIJiiiiEEENS1_10collective13CollectiveMmaINS1_34MainloopSm90TmaGmmaWarpSpecializedILi6ENS5_IJNS4_1CILi2EEENSA_ILi1EEESC_EEENS1_35KernelTmaWarpSpecializedCooperativeEEENS5_IJNSA_ILi192EEENSA_ILi384EEENSA_ILi32EEEEEENS_10bfloat16_tENS5_IJlSC_lEEESK_SL_NS4_8TiledMMAINS4_8MMA_AtomIJNS4_4SM904GMMA28MMA_64x192x16_F32BF16BF16_SSILNSP_5MajorE0ELSR_0ELNSP_7ScaleInE1ELSS_1EEEEEENS4_6LayoutISD_NS5_IJSC_NSA_ILi0EEESW_EEEEENS5_IJNS4_10UnderscoreESZ_SZ_EEEEENS4_13SM90_TMA_LOADENS4_14ComposedLayoutINS4_7SwizzleILi2ELi4ELi3EEENS4_18smem_ptr_flag_bitsILi16EEENSV_INS5_IJNSA_ILi8EEESI_EEENS5_IJSI_SC_EEEEEEEvNS4_8identityENS4_23SM90_TMA_LOAD_MULTICASTES1C_vS1D_EENS_8epilogue10collective6detail29Sm90TmaWarpSpecializedAdapterINS1H_15DefaultEpilogueISK_SL_SL_NS1G_6thread17LinearCombinationISK_Li1EffLNS1L_9ScaleType4KindE0ELNS_15FloatRoundStyleE2ESK_EENS1_15EpilogueDefaultEEEEEvvEEEEvNT_6ParamsE)
        .other          _ZN7cutlass13device_kernelINS_4gemm6kernel13GemmUniversalIN4cute5tupleIJiiiiEEENS1_10collective13CollectiveMmaINS1_34MainloopSm90TmaGmmaWarpSpecializedILi6ENS5_IJNS4_1CILi2EEENSA_ILi1EEESC_EEENS1_35KernelTmaWarpSpecializedCooperativeEEENS5_IJNSA_ILi192EEENSA_ILi384EEENSA_ILi32EEEEEENS_10bfloat16_tENS5_IJlSC_lEEESK_SL_NS4_8TiledMMAINS4_8MMA_AtomIJNS4_4SM904GMMA28MMA_64x192x16_F32BF16BF16_SSILNSP_5MajorE0ELSR_0ELNSP_7ScaleInE1ELSS_1EEEEEENS4_6LayoutISD_NS5_IJSC_NSA_ILi0EEESW_EEEEENS5_IJNS4_10UnderscoreESZ_SZ_EEEEENS4_13SM90_TMA_LOADENS4_14ComposedLayoutINS4_7SwizzleILi2ELi4ELi3EEENS4_18smem_ptr_flag_bitsILi16EEENSV_INS5_IJNSA_ILi8EEESI_EEENS5_IJSI_SC_EEEEEEEvNS4_8identityENS4_23SM90_TMA_LOAD_MULTICASTES1C_vS1D_EENS_8epilogue10collective6detail29Sm90TmaWarpSpecializedAdapterINS1H_15DefaultEpilogueISK_SL_SL_NS1G_6thread17LinearCombinationISK_Li1EffLNS1L_9ScaleType4KindE0ELNS_15FloatRoundStyleE2ESK_EENS1_15EpilogueDefaultEEEEEvvEEEEvNT_6ParamsE,@"STO_CUDA_ENTRY STV_DEFAULT"
_ZN7cutlass13device_kernelINS_4gemm6kernel13GemmUniversalIN4cute5tupleIJiiiiEEENS1_10collective13CollectiveMmaINS1_34MainloopSm90TmaGmmaWarpSpecializedILi6ENS5_IJNS4_1CILi2EEENSA_ILi1EEESC_EEENS1_35KernelTmaWarpSpecializedCooperativeEEENS5_IJNSA_ILi192EEENSA_ILi384EEENSA_ILi32EEEEEENS_10bfloat16_tENS5_IJlSC_lEEESK_SL_NS4_8TiledMMAINS4_8MMA_AtomIJNS4_4SM904GMMA28MMA_64x192x16_F32BF16BF16_SSILNSP_5MajorE0ELSR_0ELNSP_7ScaleInE1ELSS_1EEEEEENS4_6LayoutISD_NS5_IJSC_NSA_ILi0EEESW_EEEEENS5_IJNS4_10UnderscoreESZ_SZ_EEEEENS4_13SM90_TMA_LOADENS4_14ComposedLayoutINS4_7SwizzleILi2ELi4ELi3EEENS4_18smem_ptr_flag_bitsILi16EEENSV_INS5_IJNSA_ILi8EEESI_EEENS5_IJSI_SC_EEEEEEEvNS4_8identityENS4_23SM90_TMA_LOAD_MULTICASTES1C_vS1D_EENS_8epilogue10collective6detail29Sm90TmaWarpSpecializedAdapterINS1H_15DefaultEpilogueISK_SL_SL_NS1G_6thread17LinearCombinationISK_Li1EffLNS1L_9ScaleType4KindE0ELNS_15FloatRoundStyleE2ESK_EENS1_15EpilogueDefaultEEEEEvvEEEEvNT_6ParamsE:
[----:B------:R-:W0:Y:S02]  /*0000*/  LDC R1, c[0x0][0x28] ;  /* 0x00000a00ff017b82 */ /* 0x000e240000000800 */
[----:B0-----:R-:W-:Y:S01]  /*0010*/  VIADD R1, R1, 0xfffff708 ;  /* 0xfffff70801017836 */ /* 0x001fe20000000000 */
[----:B------:R-:W0:Y:S01]  /*0020*/  S2R R6, SR_TID.X ;  /* 0x0000000000067919 */ /* 0x000e220000002100 */
[----:B------:R-:W-:Y:S01]  /*0030*/  ELECT P0, URZ, PT ;  /* 0x00000000003f782f */ /* 0x000fe20003800000 */
[----:B------:R-:W-:Y:S01]  /*0040*/  BSSY B0, `(.L_x_0) ;  /* 0x000000f000007945 */ /* 0x000fe20003800000 */
[--C-:B0-----:R-:W-:Y:S02]  /*0050*/  SHF.R.U32.HI R0, RZ, 0x5, R6.reuse ;  /* 0x00000005ff007819 */ /* 0x101fe40000011606 */
[----:B------:R-:W-:-:S03]  /*0060*/  SHF.R.U32.HI R2, RZ, 0x7, R6 ;  /* 0x00000007ff027819 */ /* 0x000fc60000011606 */
[----:B------:R-:W0:Y:S04]  /*0070*/  SHFL.IDX PT, R3, R0, RZ, 0x1f ;  /* 0x00001fff00037589 */ /* 0x000e2800000e0000 */
[----:B------:R1:W2:Y:S01]  /*0080*/  SHFL.IDX PT, R4, R2, RZ, 0x1f ;  /* 0x00001fff02047589 */ /* 0x0002a200000e0000 */
[----:B0-----:R-:W-:-:S13]  /*0090*/  ISETP.NE.OR P0, PT, R3, RZ, !P0 ;  /* 0x000000ff0300720c */ /* 0x001fda0004705670 */
[----:B-12---:R-:W-:Y:S05]  /*00a0*/  @P0 BRA `(.L_x_1) ;  /* 0x0000000000200947 */ /* 0x006fea0003800000 */
[----:B------:R-:W-:Y:S02]  /*00b0*/  ULDC.64 UR4, c[0x0][0x198] ;  /* 0x0000660000047ab9 */ /* 0x000fe40000000a00 */
[----:B------:R-:W-:Y:S02]  /*00c0*/  UIADD3 UR6, UP0, UR4, 0xf0, URZ ;  /* 0x000000f004067890 */ /* 0x000fe4000ff1e03f */
[----:B------:R-:W-:Y:S02]  /*00d0*/  UIADD3 UR4, UP1, UR4, 0x1f0, URZ ;  /* 0x000001f004047890 */ /* 0x000fe4000ff3e03f */
[----:B------:R-:W-:Y:S02]  /*00e0*/  UIADD3.X UR7, URZ, UR5, URZ, UP0, !UPT ;  /* 0x000000053f077290 */ /* 0x000fe400087fe43f */
[----:B------:R-:W-:-:S07]  /*00f0*/  UIADD3.X UR5, URZ, UR5, URZ, UP1, !UPT ;  /* 0x000000053f057290 */ /* 0x000fce0008ffe43f */
[----:B------:R0:W-:Y:S02]  /*0100*/  UTMACCTL.PF [UR6] ;  /* 0x00000000060079b9 */ /* 0x0001e40008040000 */
[----:B------:R0:W-:Y:S02]  /*0110*/  UTMACCTL.PF [UR4] ;  /* 0x00000000040079b9 */ /* 0x0001e40008040000 */
[----:B0-----:R-:W-:Y:S01]  /*0120*/  NOP ;  /* 0x0000000000007918 */ /* 0x001fe20000000000 */
.L_x_1:
[----:B------:R-:W-:Y:S05]  /*0130*/  BSYNC B0 ;  /* 0x0000000000007941 */ /* 0x000fea0003800000 */
.L_x_0:
[----:B------:R-:W0:Y:S02]  /*0140*/  SHFL.IDX PT, R2, R0, RZ, 0x1f ;  /* 0x00001fff00027589 */ /* 0x000e2400000e0000 */
[----:B0-----:R-:W-:-:S13]  /*0150*/  ISETP.NE.AND P0, PT, R2, RZ, PT ;  /* 0x000000ff0200720c */ /* 0x001fda0003f05270 */
[----:B------:R-:W-:Y:S05]  /*0160*/  @P0 BRA `(.L_x_2) ;  /* 0x0000000000680947 */ /* 0x000fea0003800000 */
[----:B------:R-:W0:Y:S01]  /*0170*/  S2UR UR8, SR_CgaCtaId ;  /* 0x00000000000879c3 */ /* 0x000e220000008800 */
[----:B------:R-:W-:Y:S01]  /*0180*/  UMOV UR4, 0x400 ;  /* 0x0000040000047882 */ /* 0x000fe20000000000 */
[----:B------:R-:W-:Y:S01]  /*0190*/  UMOV UR5, 0x1 ;  /* 0x0000000100057882 */ /* 0x000fe20000000000 */
[----:B------:R-:W-:Y:S01]  /*01a0*/  UMOV UR6, 0x4 ;  /* 0x0000000400067882 */ /* 0x000fe20000000000 */
[----:B------:R-:W-:Y:S01]  /*01b0*/  ELECT P0, URZ, PT ;  /* 0x00000000003f782f */ /* 0x000fe20003800000 */
[----:B------:R-:W-:-:S04]  /*01c0*/  UIADD3 UR6, -UR6, 0x100000, URZ ;  /* 0x0010000006067890 */ /* 0x000fc8000fffe13f */
[----:B------:R-:W-:Y:S02]  /*01d0*/  USHF.L.U32 UR7, UR6, 0xb, URZ ;  /* 0x0000000b06077899 */ /* 0x000fe4000800063f */
[----:B------:R-:W-:Y:S02]  /*01e0*/  USHF.L.U32 UR6, UR6, 0x1, URZ ;  /* 0x0000000106067899 */ /* 0x000fe4000800063f */
[----:B0-----:R-:W-:Y:S02]  /*01f0*/  ULEA UR8, UR8, UR4, 0x18 ;  /* 0x0000000408087291 */ /* 0x001fe4000f8ec03f */
[----:B------:R-:W-:-:S04]  /*0200*/  UIADD3 UR4, -UR5, 0x100000, URZ ;  /* 0x0010000005047890 */ /* 0x000fc8000fffe13f */
[----:B------:R-:W-:Y:S02]  /*0210*/  USHF.L.U32 UR5, UR4, 0xb, URZ ;  /* 0x0000000b04057899 */ /* 0x000fe4000800063f */
[----:B------:R-:W-:Y:S01]  /*0220*/  USHF.L.U32 UR4, UR4, 0x1, URZ ;  /* 0x0000000104047899 */ /* 0x000fe2000800063f */
[----:B------:R-:W0:Y:S11]  /*0230*/  FENCE.VIEW.ASYNC.S ;  /* 0x00000000000073c6 */ /* 0x000e360000000000 */
[----:B0-----:R0:W1:Y:S01]  /*0240*/  SYNCS.EXCH.64 URZ, [UR8], UR4 ;  /* 0x00000004083f75b2 */ /* 0x0010620008000100 */
[----:B------:R0:W2:Y:S01]  /*0250*/  SYNCS.EXCH.64 URZ, [UR8+0x30], UR6 ;  /* 0x00003006083f75b2 */ /* 0x0000a20008000100 */
[----:B------:R0:W3:Y:S01]  /*0260*/  SYNCS.EXCH.64 URZ, [UR8+0x8], UR4 ;  /* 0x00000804083f75b2 */ /* 0x0000e20008000100 */
[----:B------:R0:W4:Y:S01]  /*0270*/  SYNCS.EXCH.64 URZ, [UR8+0x38], UR6 ;  /* 0x00003806083f75b2 */ /* 0x0001220008000100 */
[----:B------:R0:W0:Y:S01]  /*0280*/  SYNCS.EXCH.64 URZ, [UR8+0x10], UR4 ;  /* 0x00001004083f75b2 */ /* 0x0000220008000100 */
[----:B------:R0:W0:Y:S01]  /*0290*/  SYNCS.EXCH.64 URZ, [UR8+0x40], UR6 ;  /* 0x00004006083f75b2 */ /* 0x0000220008000100 */
[----:B------:R0:W0:Y:S01]  /*02a0*/  SYNCS.EXCH.64 URZ, [UR8+0x18], UR4 ;  /* 0x00001804083f75b2 */ /* 0x0000220008000100 */
[----:B------:R0:W0:Y:S01]  /*02b0*/  SYNCS.EXCH.64 URZ, [UR8+0x48], UR6 ;  /* 0x00004806083f75b2 */ /* 0x0000220008000100 */
[----:B------:R0:W0:Y:S01]  /*02c0*/  SYNCS.EXCH.64 URZ, [UR8+0x20], UR4 ;  /* 0x00002004083f75b2 */ /* 0x0000220008000100 */
[----:B------:R0:W0:Y:S01]  /*02d0*/  SYNCS.EXCH.64 URZ, [UR8+0x50], UR6 ;  /* 0x00005006083f75b2 */ /* 0x0000220008000100 */
[----:B------:R0:W0:Y:S01]  /*02e0*/  SYNCS.EXCH.64 URZ, [UR8+0x28], UR4 ;  /* 0x00002804083f75b2 */ /* 0x0000220008000100 */
[----:B------:R0:W0:Y:S01]  /*02f0*/  SYNCS.EXCH.64 URZ, [UR8+0x58], UR6 ;  /* 0x00005806083f75b2 */ /* 0x0000220008000100 */
[----:B------:R-:W-:Y:S01]  /*0300*/  NOP ;  /* 0x0000000000007918 */ /* 0x000fe20000000000 */
.L_x_2:
[----:B------:R-:W-:Y:S01]  /*0310*/  SHF.R.S32.HI R5, RZ, 0x1f, R6 ;  /* 0x0000001fff057819 */ /* 0x000fe20000011406 */
[----:B------:R-:W5:Y:S01]  /*0320*/  SHFL.IDX PT, R0, R0, RZ, 0x1f ;  /* 0x00001fff00007589 */ /* 0x000f6200000e0000 */
[----:B0-----:R-:W0:Y:S01]  /*0330*/  S2UR UR8, SR_CTAID.X ;  /* 0x00000000000879c3 */ /* 0x001e220000002500 */
[----:B------:R-:W-:Y:S02]  /*0340*/  ELECT P0, URZ, PT ;  /* 0x00000000003f782f */ /* 0x000fe40003800000 */
[----:B------:R-:W-:Y:S01]  /*0350*/  LEA.HI R5, R5, R6, RZ, 0x7 ;  /* 0x0000000605057211 */ /* 0x000fe200078f38ff */
[----:B------:R-:W-:Y:S01]  /*0360*/  ULDC UR4, c[0x0][0x150] ;  /* 0x0000540000047ab9 */ /* 0x000fe20000000800 */
[----:B------:R-:W-:Y:S01]  /*0370*/  SHF.R.S32.HI R11, RZ, 0x1f, R2 ;  /* 0x0000001fff0b7819 */ /* 0x000fe20000011402 */
[----:B------:R-:W-:Y:S01]  /*0380*/  NOP ;  /* 0x0000000000007918 */ /* 0x000fe20000000000 */
[----:B------:R-:W-:Y:S01]  /*0390*/  LOP3.LUT R5, R5, 0xffffff80, RZ, 0xc0, !PT ;  /* 0xffffff8005057812 */ /* 0x000fe200078ec0ff */
[----:B------:R-:W-:Y:S01]  /*03a0*/  NOP ;  /* 0x0000000000007918 */ /* 0x000fe20000000000 */
[----:B------:R-:W-:Y:S01]  /*03b0*/  LEA.HI R11, R11, R2, RZ, 0x2 ;  /* 0x000000020b0b7211 */ /* 0x000fe200078f10ff */
[----:B------:R-:W1:Y:S01]  /*03c0*/  LDC R12, c[0x0][0x144] ;  /* 0x00005100ff0c7b82 */ /* 0x000e620000000800 */
[----:B------:R-:W-:Y:S01]  /*03d0*/  IMAD.MOV.U32 R23, RZ, RZ, 0x1 ;  /* 0x00000001ff177424 */ /* 0x000fe200078e00ff */
[----:B------:R-:W-:Y:S01]  /*03e0*/  ISETP.NE.AND P3, PT, R4, RZ, PT ;  /* 0x000000ff0400720c */ /* 0x000fe20003f65270 */
[----:B------:R-:W-:Y:S01]  /*03f0*/  IMAD.IADD R5, R6, 0x1, -R5 ;  /* 0x0000000106057824 */ /* 0x000fe200078e0a05 */
[----:B------:R-:W-:Y:S01]  /*0400*/  LOP3.LUT R11, R11, 0x3ffffffc, RZ, 0xc0, !PT ;  /* 0x3ffffffc0b0b7812 */ /* 0x000fe200078ec0ff */
[----:B------:R-:W2:Y:S03]  /*0410*/  S2R R6, SR_CTAID.Y ;  /* 0x0000000000067919 */ /* 0x000ea60000002600 */
[----:B------:R-:W-:Y:S01]  /*0420*/  SHF.R.S32.HI R8, RZ, 0x1f, R5 ;  /* 0x0000001fff087819 */ /* 0x000fe20000011405 */
[----:B------:R-:W-:Y:S01]  /*0430*/  IMAD.IADD R2, R2, 0x1, -R11 ;  /* 0x0000000102027824 */ /* 0x000fe200078e0a0b */
[----:B------:R-:W3:Y:S02]  /*0440*/  LDC R13, c[0x0][0x140] ;  /* 0x00005000ff0d7b82 */ /* 0x000ee40000000800 */
[----:B------:R-:W-:-:S02]  /*0450*/  LEA.HI R8, R8, R5, RZ, 0x3 ;  /* 0x0000000508087211 */ /* 0x000fc400078f18ff */
[----:B-----5:R-:W-:Y:S02]  /*0460*/  ISETP.NE.OR P0, PT, R0, RZ, !P0 ;  /* 0x000000ff0000720c */ /* 0x020fe40004705670 */
[--C-:B------:R-:W-:Y:S02]  /*0470*/  SHF.R.S32.HI R0, RZ, 0x3, R8.reuse ;  /* 0x00000003ff007819 */ /* 0x100fe40000011408 */
[----:B------:R-:W-:Y:S02]  /*0480*/  SHF.R.S32.HI R9, RZ, 0x1f, R8 ;  /* 0x0000001fff097819 */ /* 0x000fe40000011408 */
[----:B0-----:R-:W-:Y:S02]  /*0490*/  I2FP.F32.U32 R8, UR8 ;  /* 0x0000000800087c45 */ /* 0x001fe40008201000 */
[----:B------:R-:W-:-:S03]  /*04a0*/  LEA.HI R9, R9, R0, RZ, 0x2 ;  /* 0x0000000009097211 */ /* 0x000fc600078f10ff */
[----:B------:R-:W-:Y:S01]  /*04b0*/  FMUL R10, R8, UR4 ;  /* 0x00000004080a7c20 */ /* 0x000fe20008400000 */
[----:B------:R-:W-:Y:S01]  /*04c0*/  LOP3.LUT R9, R9, 0xfffffffc, RZ, 0xc0, !PT ;  /* 0xfffffffc09097812 */ /* 0x000fe200078ec0ff */
[----:B------:R-:W-:Y:S01]  /*04d0*/  ULDC UR4, c[0x0][0x154] ;  /* 0x0000550000047ab9 */ /* 0x000fe20000000800 */
[----:B------:R-:W-:Y:S01]  /*04e0*/  VOTEU.ALL UP0, P0 ;  /* 0x00000000003f7886 */ /* 0x000fe20000000000 */
[----:B------:R-:W-:Y:S02]  /*04f0*/  VOTEU.ALL UP1, P0 ;  /* 0x00000000003f7886 */ /* 0x000fe40000020000 */
[----:B------:R-:W0:Y:S01]  /*0500*/  F2I.U32.TRUNC.NTZ R10, R10 ;  /* 0x0000000a000a7305 */ /* 0x000e22000020f000 */
[----:B------:R-:W-:Y:S01]  /*0510*/  IMAD.IADD R9, R0, 0x1, -R9 ;  /* 0x0000000100097824 */ /* 0x000fe200078e0a09 */
[----:B------:R-:W5:Y:S01]  /*0520*/  @!UP0 S2UR UR7, SR_CgaCtaId ;  /* 0x00000000000789c3 */ /* 0x000f620000008800 */
[----:B------:R-:W-:Y:S01]  /*0530*/  @!UP0 UMOV UR6, 0x400 ;  /* 0x0000040000068882 */ /* 0x000fe20000000000 */
[----:B---3--:R-:W-:Y:S01]  /*0540*/  ISETP.EQ.U32.AND P2, PT, R13, 0x1, PT ;  /* 0x000000010d00780c */ /* 0x008fe20003f42070 */
[----:B------:R-:W-:Y:S01]  /*0550*/  IMAD R8, R2, 0x4, R9 ;  /* 0x0000000402087824 */ /* 0x000fe200078e0209 */
[----:B--2---:R-:W-:-:S04]  /*0560*/  I2FP.F32.U32 R2, R6 ;  /* 0x0000000600027245 */ /* 0x004fc80000201000 */
[----:B------:R-:W-:Y:S01]  /*0570*/  LEA.HI R0, R8, R8, RZ, 0x1 ;  /* 0x0000000808007211 */ /* 0x000fe200078f08ff */
[----:B------:R-:W2:Y:S03]  /*0580*/  LDC R9, c[0x0][0x148] ;  /* 0x00005200ff097b82 */ /* 0x000ea60000000800 */
[----:B------:R-:W-:Y:S01]  /*0590*/  LOP3.LUT R11, R0, 0xfffffffe, RZ, 0xc0, !PT ;  /* 0xfffffffe000b7812 */ /* 0x000fe200078ec0ff */
[----:B0-----:R-:W-:Y:S02]  /*05a0*/  IMAD.MOV R15, RZ, RZ, -R10 ;  /* 0x000000ffff0f7224 */ /* 0x001fe400078e0a0a */
[----:B------:R-:W-:Y:S01]  /*05b0*/  FMUL R10, R2, UR4 ;  /* 0x00000004020a7c20 */ /* 0x000fe20008400000 */
[----:B------:R-:W-:Y:S01]  /*05c0*/  SHF.R.S32.HI R0, RZ, 0x1f, R3 ;  /* 0x0000001fff007819 */ /* 0x000fe20000011403 */
[----:B------:R-:W-:Y:S01]  /*05d0*/  UMOV UR4, 0x20 ;  /* 0x0000002000047882 */ /* 0x000fe20000000000 */
[----:B-1----:R-:W-:Y:S01]  /*05e0*/  IMAD R2, R12, R15, UR8 ;  /* 0x000000080c027e24 */ /* 0x002fe2000f8e020f */
[----:B------:R-:W-:-:S04]  /*05f0*/  @!UP0 UIADD3 UR4, -UR4, 0x100000, URZ ;  /* 0x0010000004048890 */ /* 0x000fc8000fffe13f */
[----:B------:R-:W-:Y:S02]  /*0600*/  @!UP0 USHF.L.U32 UR5, UR4, 0xb, URZ ;  /* 0x0000000b04058899 */ /* 0x000fe4000800063f */
[----:B------:R-:W-:Y:S01]  /*0610*/  @!UP0 USHF.L.U32 UR4, UR4, 0x1, URZ ;  /* 0x0000000104048899 */ /* 0x000fe2000800063f */
[----:B------:R-:W-:Y:S01]  /*0620*/  IMAD.IADD R11, R8, 0x1, -R11 ;  /* 0x00000001080b7824 */ /* 0x000fe200078e0a0b */
[----:B------:R-:W0:Y:S01]  /*0630*/  F2I.U32.TRUNC.NTZ R10, R10 ;  /* 0x0000000a000a7305 */ /* 0x000e22000020f000 */
[----:B------:R-:W-:-:S03]  /*0640*/  LEA.HI R0, R0, R3, RZ, 0x2 ;  /* 0x0000000300007211 */ /* 0x000fc600078f10ff */
[----:B------:R-:W-:Y:S01]  /*0650*/  ISETP.NE.AND P4, PT, R11, R2, PT ;  /* 0x000000020b00720c */ /* 0x000fe20003f85270 */
[----:B------:R-:W-:Y:S01]  /*0660*/  IMAD.SHL.U32 R11, R8, 0x4, RZ ;  /* 0x00000004080b7824 */ /* 0x000fe200078e00ff */
[----:B------:R-:W-:Y:S01]  /*0670*/  LOP3.LUT R0, R0, 0xfffffffc, RZ, 0xc0, !PT ;  /* 0xfffffffc00007812 */ /* 0x000fe200078ec0ff */
[----:B-----5:R-:W-:Y:S01]  /*0680*/  @!UP0 ULEA UR6, UR7, UR6, 0x18 ;  /* 0x0000000607068291 */ /* 0x020fe2000f8ec03f */
[----:B------:R-:W-:Y:S02]  /*0690*/  VOTEU.ALL UP0, P0 ;  /* 0x00000000003f7886 */ /* 0x000fe40000000000 */
[----:B------:R-:W-:Y:S01]  /*06a0*/  LOP3.LUT R16, R8, 0xc, R11, 0x78, !PT ;  /* 0x0000000c08107812 */ /* 0x000fe200078e780b */
[----:B------:R-:W-:Y:S01]  /*06b0*/  IMAD.IADD R0, R3, 0x1, -R0 ;  /* 0x0000000103007824 */ /* 0x000fe200078e0a00 */
[----:B------:R-:W-:Y:S01]  /*06c0*/  LOP3.LUT P0, RZ, R5, 0x7, RZ, 0xc0, !PT ;  /* 0x0000000705ff7812 */ /* 0x000fe2000780c0ff */
[----:B0-----:R-:W-:-:S03]  /*06d0*/  IMAD.MOV R14, RZ, RZ, -R10 ;  /* 0x000000ffff0e7224 */ /* 0x001fc600078e0a0a */
[----:B------:R-:W-:Y:S01]  /*06e0*/  ISETP.NE.AND P1, PT, R0, 0x3, PT ;  /* 0x000000030000780c */ /* 0x000fe20003f25270 */
[----:B------:R0:W-:Y:S01]  /*06f0*/  STL [R1+0x300], R16 ;  /* 0x0003001001007387 */ /* 0x0001e20000100800 */
[----:B------:R-:W-:Y:S01]  /*0700*/  @P4 LEA.HI R3, R16, R16, RZ, 0x1 ;  /* 0x0000001010034211 */ /* 0x000fe200078f08ff */
[----:B--2---:R-:W-:Y:S01]  /*0710*/  IMAD R8, R9, R14, R6 ;  /* 0x0000000e09087224 */ /* 0x004fe200078e0206 */
[----:B------:R-:W-:Y:S01]  /*0720*/  ISETP.EQ.OR P1, PT, R0, RZ, !P1 ;  /* 0x000000ff0000720c */ /* 0x000fe20004f22670 */
[----:B------:R-:W1:Y:S02]  /*0730*/  FENCE.VIEW.ASYNC.S ;  /* 0x00000000000073c6 */ /* 0x000e640000000000 */
[----:B-1----:R0:W1:Y:S01]  /*0740*/  @!UP0 SYNCS.EXCH.64 URZ, [UR6+0x70], UR4 ;  /* 0x00007004063f85b2 */ /* 0x0020620008000100 */
[----:B------:R-:W-:Y:S02]  /*0750*/  @P4 SHF.R.S32.HI R3, RZ, 0x1, R3 ;  /* 0x00000001ff034819 */ /* 0x000fe40000011403 */
[----:B------:R-:W-:-:S02]  /*0760*/  ISETP.EQ.AND P1, PT, R4, RZ, P1 ;  /* 0x000000ff0400720c */ /* 0x000fc40000f22270 */
[----:B------:R-:W-:Y:S01]  /*0770*/  @P4 ISETP.NE.AND P5, PT, R3, R8, PT ;  /* 0x000000080300420c */ /* 0x000fe20003fa5270 */
[----:B------:R-:W-:Y:S01]  /*0780*/  VIADD R8, R4, 0xffffffff ;  /* 0xffffffff04087836 */ /* 0x000fe20000000000 */
[----:B------:R-:W-:Y:S02]  /*0790*/  SEL R3, RZ, 0x1, !P1 ;  /* 0x00000001ff037807 */ /* 0x000fe40004800000 */
[----:B------:R-:W-:Y:S02]  /*07a0*/  ISETP.LT.U32.AND P0, PT, R16, 0x2, !P0 ;  /* 0x000000021000780c */ /* 0x000fe40004701070 */
[----:B------:R-:W-:Y:S02]  /*07b0*/  ISETP.GE.U32.AND P6, PT, R8, 0x2, PT ;  /* 0x000000020800780c */ /* 0x000fe40003fc6070 */
[----:B------:R-:W-:Y:S02]  /*07c0*/  SEL R4, RZ, 0x1, !P0 ;  /* 0x00000001ff047807 */ /* 0x000fe40004000000 */
[----:B------:R-:W-:Y:S01]  /*07d0*/  SEL R3, R3, 0x2, P6 ;  /* 0x0000000203037807 */ /* 0x000fe20003000000 */
[----:B------:R0:W2:Y:S01]  /*07e0*/  @!UP1 SYNCS.EXCH.64 URZ, [UR6+0x78], UR4 ;  /* 0x00007804063f95b2 */ /* 0x0000a20008000100 */
[----:B------:R-:W-:Y:S01]  /*07f0*/  @P4 SEL R23, RZ, 0x1, P5 ;  /* 0x00000001ff174807 */ /* 0x000fe20002800000 */
[----:B------:R-:W-:-:S02]  /*0800*/  NOP ;  /* 0x0000000000007918 */ /* 0x000fc40000000000 */
[----:B------:R0:W-:Y:S01]  /*0810*/  STL [R1+0x304], R3 ;  /* 0x0003040301007387 */ /* 0x0001e20000100800 */
[----:B------:R-:W-:Y:S01]  /*0820*/  LOP3.LUT R23, R23, R4, RZ, 0xc0, !PT ;  /* 0x0000000417177212 */ /* 0x000fe200078ec0ff */
[----:B------:R-:W-:Y:S06]  /*0830*/  @!P2 BRA `(.L_x_3) ;  /* 0x000000000008a947 */ /* 0x000fec0003800000 */
[----:B-12-4-:R-:W-:Y:S01]  /*0840*/  UCGABAR_ARV ;  /* 0x00000000000079c7 */ /* 0x016fe20008000000 */
[----:B------:R-:W-:Y:S05]  /*0850*/  BRA `(.L_x_4) ;  /* 0x0000000000047947 */ /* 0x000fea0003800000 */
.L_x_3:
[----:B-12-4-:R-:W-:Y:S01]  /*0860*/  NOP ;  /* 0x0000000000007918 */ /* 0x016fe20000000000 */
.L_x_4:
[----:B0-----:R-:W0:Y:S01]  /*0870*/  LDC R3, c[0x0][0x65c] ;  /* 0x00019700ff037b82 */ /* 0x001e220000000800 */
[----:B------:R-:W-:Y:S01]  /*0880*/  IMAD.U32 R4, RZ, RZ, UR8 ;  /* 0x00000008ff047e24 */ /* 0x000fe2000f8e00ff */
[----:B------:R-:W-:Y:S01]  /*0890*/  LOP3.LUT R22, R22, 0xfffff7ff, RZ, 0xc0, !PT ;  /* 0xfffff7ff16167812 */ /* 0x000fe200078ec0ff */
[----:B------:R-:W-:Y:S01]  /*08a0*/  IMAD.MOV.U32 R5, RZ, RZ, RZ ;  /* 0x000000ffff057224 */ /* 0x000fe200078e00ff */
[----:B0-----:R-:W-:-:S13]  /*08b0*/  ISETP.NE.AND P1, PT, R3, 0x1, PT ;  /* 0x000000010300780c */ /* 0x001fda0003f25270 */
[----:B------:R-:W0:Y:S01]  /*08c0*/  @P1 LDC R11, c[0x0][0x10] ;  /* 0x00000400ff0b1b82 */ /* 0x000e220000000800 */
[----:B------:R-:W-:Y:S01]  /*08d0*/  @P1 IMAD.MOV.U32 R7, RZ, RZ, RZ ;  /* 0x000000ffff071224 */ /* 0x000fe200078e00ff */
[----:B------:R-:W-:Y:S01]  /*08e0*/  @P1 LOP3.LUT R22, R22, 0x800, RZ, 0xfc, !PT ;  /* 0x0000080016161812 */ /* 0x000fe200078efcff */
[----:B------:R-:W-:-:S05]  /*08f0*/  @P1 IMAD.MOV.U32 R13, RZ, RZ, RZ ;  /* 0x000000ffff0d1224 */ /* 0x000fca00078e00ff */
[----:B------:R-:W1:Y:S01]  /*0900*/  @!P1 LDC R3, c[0x0][0xc] ;  /* 0x00000300ff039b82 */ /* 0x000e620000000800 */
[----:B0-----:R-:W-:-:S04]  /*0910*/  @P1 IMAD.WIDE.U32 R10, R11, UR8, R6 ;  /* 0x000000080b0a1c25 */ /* 0x001fc8000f8e0006 */
[----:B------:R-:W-:Y:S02]  /*0920*/  @P1 IMAD.MOV.U32 R25, RZ, RZ, R10 ;  /* 0x000000ffff191224 */ /* 0x000fe400078e000a */
[----:B------:R-:W-:Y:S02]  /*0930*/  @P1 IMAD.IADD R26, R11, 0x1, R13 ;  /* 0x000000010b1a1824 */ /* 0x000fe400078e020d */
[----:B-1----:R-:W-:-:S04]  /*0940*/  @!P1 IMAD.WIDE.U32 R4, R6, R3, R4 ;  /* 0x0000000306049225 */ /* 0x002fc800078e0004 */
[----:B------:R-:W-:Y:S02]  /*0950*/  @!P1 IMAD.MOV.U32 R25, RZ, RZ, R4 ;  /* 0x000000ffff199224 */ /* 0x000fe400078e0004 */
[----:B------:R-:W-:-:S03]  /*0960*/  @!P1 IMAD.MOV.U32 R26, RZ, RZ, R5 ;  /* 0x000000ffff1a9224 */ /* 0x000fc600078e0005 */
[----:B------:R0:W-:Y:S04]  /*0970*/  STL [R1+0x310], R25 ;  /* 0x0003101901007387 */ /* 0x0001e80000100800 */
[----:B------:R0:W-:Y:S01]  /*0980*/  STL [R1+0x30c], R26 ;  /* 0x00030c1a01007387 */ /* 0x0001e20000100800 */
[----:B------:R-:W-:Y:S05]  /*0990*/  @!P2 BRA `(.L_x_5) ;  /* 0x00000000000ca947 */ /* 0x000fea0003800000 */
[----:B------:R-:W-:Y:S01]  /*09a0*/  UCGABAR_WAIT ;  /* 0x0000000000007dc7 */ /* 0x000fe20008000000 */
[----:B------:R-:W-:Y:S01]  /*09b0*/  CCTL.IVALL ;  /* 0x00000000ff00798f */ /* 0x000fe20002000000 */
[----:B------:R-:W-:Y:S05]  /*09c0*/  BRA `(.L_x_6) ;  /* 0x0000000000047947 */ /* 0x000fea0003800000 */
.L_x_5:
[----:B------:R-:W-:Y:S06]  /*09d0*/  BAR.SYNC.DEFER_BLOCKING 0x0 ;  /* 0x0000000000007b1d */ /* 0x000fec0000010000 */
.L_x_6:
[----:B------:R-:W-:Y:S05]  /*09e0*/  @!P3 BRA `(.L_x_7) ;  /* 0x0000021c0060b947 */ /* 0x000fea0003800000 */
[----:B------:R-:W-:-:S13]  /*09f0*/  ISETP.GT.U32.AND P0, PT, R8, 0x1, PT ;  /* 0x000000010800780c */ /* 0x000fda0003f04070 */
[----:B------:R-:W-:Y:S05]  /*0a00*/  @P0 EXIT ;  /* 0x000000000000094d */ /* 0x000fea0003800000 */
[----:B------:R-:W-:Y:S01]  /*0a10*/  IMAD.MOV.U32 R3, RZ, RZ, -0x1 ;  /* 0xffffffffff037424 */ /* 0x000fe200078e00ff */
[----:B------:R-:W-:Y:S01]  /*0a20*/  ULDC.64 UR4, c[0x0][0x650] ;  /* 0x0001940000047ab9 */ /* 0x000fe20000000a00 */
[----:B------:R-:W-:Y:S01]  /*0a30*/  PRMT R0, RZ, 0x7610, R0 ;  /* 0x00007610ff007816 */ /* 0x000fe20000000000 */
[----:B------:R-:W-:Y:S01]  /*0a40*/  IMAD.MOV.U32 R18, RZ, RZ, -0x1 ;  /* 0xffffffffff127424 */ /* 0x000fe200078e00ff */
[----:B------:R-:W-:Y:S01]  /*0a50*/  ISETP.GE.U32.AND P0, PT, R25, UR4, PT ;  /* 0x0000000419007c0c */ /* 0x000fe2000bf06070 */
[----:B------:R1:W-:Y:S01]  /*0a60*/  STL [R1+0x308], R3 ;  /* 0x0003080301007387 */ /* 0x0003e20000100800 */
[----:B------:R-:W-:Y:S02]  /*0a70*/  IMAD.MOV.U32 R19, RZ, RZ, -0x1 ;  /* 0xffffffffff137424 */ /* 0x000fe400078e00ff */
[----:B------:R-:W-:-:S13]  /*0a80*/  ISETP.GE.U32.AND.EX P0, PT, R26, UR5, PT, P0 ;  /* 0x000000051a007c0c */ /* 0x000fda000bf06100 */
[----:B-1----:R-:W-:Y:S05]  /*0a90*/  @P0 BRA `(.L_x_8) ;  /* 0x0000000400340947 */ /* 0x002fea0003800000 */
[----:B------:R-:W1:Y:S01]  /*0aa0*/  LDC.64 R16, c[0x0][0x628] ;  /* 0x00018a00ff107b82 */ /* 0x000e620000000a00 */
[----:B------:R-:W-:Y:S02]  /*0ab0*/  IMAD.MOV.U32 R4, RZ, RZ, R25 ;  /* 0x000000ffff047224 */ /* 0x000fe400078e0019 */
[----:B------:R-:W-:-:S05]  /*0ac0*/  IMAD.MOV.U32 R5, RZ, RZ, R26 ;  /* 0x000000ffff057224 */ /* 0x000fca00078e001a */
[----:B------:R-:W2:Y:S08]  /*0ad0*/  LDC R0, c[0x0][0x630] ;  /* 0x00018c00ff007b82 */ /* 0x000eb00000000800 */
[----:B------:R-:W3:Y:S01]  /*0ae0*/  LDC.64 R18, c[0x0][0x620] ;  /* 0x00018800ff127b82 */ /* 0x000ee20000000a00 */
[----:B-1----:R-:W-:-:S04]  /*0af0*/  ISETP.NE.U32.AND P0, PT, R16, RZ, PT ;  /* 0x000000ff1000720c */ /* 0x002fc80003f05070 */
[----:B------:R-:W-:-:S13]  /*0b00*/  ISETP.NE.AND.EX P0, PT, R17, RZ, PT, P0 ;  /* 0x000000ff1100720c */ /* 0x000fda0003f05300 */
[----:B--23--:R-:W-:Y:S05]  /*0b10*/  @!P0 BRA `(.L_x_9) ;  /* 0x0000000000288947 */ /* 0x00cfea0003800000 */
[----:B------:R-:W1:Y:S02]  /*0b20*/  LDC R3, c[0x0][0x634] ;  /* 0x00018d00ff037b82 */ /* 0x000e640000000800 */
[----:B-1----:R-:W-:-:S05]  /*0b30*/  IADD3 R3, P0, R25, R3, RZ ;  /* 0x0000000319037210 */ /* 0x002fca0007f1e0ff */
[----:B------:R-:W-:-:S04]  /*0b40*/  IMAD.X R15, RZ, RZ, R26, P0 ;  /* 0x000000ffff0f7224 */ /* 0x000fc800000e061a */
[----:B------:R-:W-:-:S04]  /*0b50*/  IMAD.WIDE.U32 R4, R15, R16, RZ ;  /* 0x000000100f047225 */ /* 0x000fc800078e00ff */
[----:B------:R-:W-:-:S04]  /*0b60*/  IMAD.WIDE.U32 R10, P0, R3, R17, R4 ;  /* 0x00000011030a7225 */ /* 0x000fc80007800004 */
[----:B------:R-:W-:-:S04]  /*0b70*/  IMAD.WIDE.U32 R4, R3, R16, RZ ;  /* 0x0000001003047225 */ /* 0x000fc800078e00ff */
[----:B------:R-:W-:Y:S01]  /*0b80*/  IMAD.X R13, RZ, RZ, RZ, P0 ;  /* 0x000000ffff0d7224 */ /* 0x000fe200000e06ff */
[----:B------:R-:W-:Y:S01]  /*0b90*/  IADD3 RZ, P0, R5, R10, RZ ;  /* 0x0000000a05ff7210 */ /* 0x000fe20007f1e0ff */
[----:B------:R-:W-:-:S04]  /*0ba0*/  IMAD.MOV.U32 R12, RZ, RZ, R11 ;  /* 0x000000ffff0c7224 */ /* 0x000fc800078e000b */
[----:B------:R-:W-:-:S08]  /*0bb0*/  IMAD.WIDE.U32.X R4, R15, R17, R12, P0 ;  /* 0x000000110f047225 */ /* 0x000fd000000e040c */
.L_x_9:
[-CC-:B------:R-:W-:Y:S01]  /*0bc0*/  SHF.R.U64 R24, R4, R0.reuse, R5.reuse ;  /* 0x0000000004187219 */ /* 0x180fe20000001205 */
[----:B------:R-:W1:Y:S01]  /*0bd0*/  LDC.64 R20, c[0x0][0x640] ;  /* 0x00019000ff147b82 */ /* 0x000e620000000a00 */
[----:B------:R-:W-:Y:S01]  /*0be0*/  SHF.R.U32.HI R0, RZ, R0, R5 ;  /* 0x00000000ff007219 */ /* 0x000fe20000011605 */
[----:B------:R-:W-:Y:S01]  /*0bf0*/  IMAD.MOV.U32 R4, RZ, RZ, R25 ;  /* 0x000000ffff047224 */ /* 0x000fe200078e0019 */
[----:B------:R-:W-:Y:S01]  /*0c00*/  IADD3 R3, P0, RZ, -R24, RZ ;  /* 0x80000018ff037210 */ /* 0x000fe20007f1e0ff */
[----:B0-----:R-:W-:-:S04]  /*0c10*/  IMAD R25, R9, R14, R6 ;  /* 0x0000000e09197224 */ /* 0x001fc800078e0206 */
[----:B------:R-:W0:Y:S01]  /*0c20*/  LDC R8, c[0x0][0x618] ;  /* 0x00018600ff087b82 */ /* 0x000e220000000800 */
[----:B------:R-:W-:-:S04]  /*0c30*/  IMAD.X R5, RZ, RZ, ~R0, P0 ;  /* 0x000000ffff057224 */ /* 0x000fc800000e0e00 */
[-C--:B------:R-:W-:Y:S02]  /*0c40*/  IMAD R0, R5, R18.reuse, RZ ;  /* 0x0000001205007224 */ /* 0x080fe400078e02ff */
[----:B------:R-:W-:Y:S01]  /*0c50*/  IMAD.MOV.U32 R5, RZ, RZ, R26 ;  /* 0x000000ffff057224 */ /* 0x000fe200078e001a */
[----:B------:R-:W2:Y:S01]  /*0c60*/  LDC R12, c[0x0][0x608] ;  /* 0x00018200ff0c7b82 */ /* 0x000ea20000000800 */
[----:B------:R-:W-:-:S04]  /*0c70*/  IMAD.WIDE.U32 R4, R3, R18, R4 ;  /* 0x0000001203047225 */ /* 0x000fc800078e0004 */
[----:B------:R-:W-:-:S03]  /*0c80*/  IMAD R3, R3, R19, R0 ;  /* 0x0000001303037224 */ /* 0x000fc600078e0200 */
[----:B------:R-:W3:Y:S01]  /*0c90*/  LDC R16, c[0x0][0x658] ;  /* 0x00019600ff107b82 */ /* 0x000ee20000000800 */
[----:B-1----:R-:W-:Y:S01]  /*0ca0*/  ISETP.NE.U32.AND P0, PT, R20, RZ, PT ;  /* 0x000000ff1400720c */ /* 0x002fe20003f05070 */
[----:B------:R-:W-:Y:S02]  /*0cb0*/  IMAD.MOV.U32 R19, RZ, RZ, 0x1 ;  /* 0x00000001ff137424 */ /* 0x000fe400078e00ff */
[----:B------:R-:W-:Y:S01]  /*0cc0*/  IMAD.IADD R3, R5, 0x1, R3 ;  /* 0x0000000105037824 */ /* 0x000fe200078e0203 */
[----:B------:R-:W-:Y:S01]  /*0cd0*/  ISETP.NE.AND.EX P0, PT, R21, RZ, PT, P0 ;  /* 0x000000ff1500720c */ /* 0x000fe20003f05300 */
[----:B------:R-:W-:Y:S02]  /*0ce0*/  IMAD.MOV.U32 R5, RZ, RZ, -0x1 ;  /* 0xffffffffff057424 */ /* 0x000fe400078e00ff */
[----:B------:R-:W1:Y:S01]  /*0cf0*/  LDC R13, c[0x0][0x600] ;  /* 0x00018000ff0d7b82 */ /* 0x000e620000000800 */
[-CC-:B0-----:R-:W-:Y:S02]  /*0d00*/  SHF.R.U64 R10, R4, R8.reuse, R3.reuse ;  /* 0x00000008040a7219 */ /* 0x181fe40000001203 */
[----:B------:R-:W-:-:S05]  /*0d10*/  SHF.R.U32.HI R3, RZ, R8, R3 ;  /* 0x00000008ff037219 */ /* 0x000fca0000011603 */
[----:B------:R-:W0:Y:S01]  /*0d20*/  LDC R15, c[0x0][0x648] ;  /* 0x00019200ff0f7b82 */ /* 0x000e220000000800 */
[-CC-:B--2---:R-:W-:Y:S02]  /*0d30*/  SHF.R.U64 R26, R10, R12.reuse, R3.reuse ;  /* 0x0000000c0a1a7219 */ /* 0x184fe40000001203 */
[----:B------:R-:W-:-:S05]  /*0d40*/  SHF.R.U32.HI R3, RZ, R12, R3 ;  /* 0x0000000cff037219 */ /* 0x000fca0000011603 */
[----:B------:R-:W2:Y:S01]  /*0d50*/  LDC R17, c[0x0][0x638] ;  /* 0x00018e00ff117b82 */ /* 0x000ea20000000800 */
[-CC-:B---3--:R-:W-:Y:S02]  /*0d60*/  SHF.R.U64 R12, R26, R16.reuse, R3.reuse ;  /* 0x000000101a0c7219 */ /* 0x188fe40000001203 */
[-C--:B------:R-:W-:Y:S02]  /*0d70*/  SHF.L.U32 R0, R5, R16.reuse, RZ ;  /* 0x0000001005007219 */ /* 0x080fe400000006ff */
[----:B------:R-:W-:Y:S01]  /*0d80*/  SHF.R.U32.HI R5, RZ, R16, R3 ;  /* 0x00000010ff057219 */ /* 0x000fe20000011603 */
[----:B------:R-:W-:Y:S01]  /*0d90*/  IMAD.MOV.U32 R4, RZ, RZ, R12 ;  /* 0x000000ffff047224 */ /* 0x000fe200078e000c */
[----:B------:R-:W-:Y:S01]  /*0da0*/  LOP3.LUT R3, RZ, R0, RZ, 0x33, !PT ;  /* 0x00000000ff037212 */ /* 0x000fe200078e33ff */
[----:B------:R-:W3:Y:S01]  /*0db0*/  LDC R18, c[0x0][0x610] ;  /* 0x00018400ff127b82 */ /* 0x000ee20000000800 */
[----:B------:R-:W-:Y:S05]  /*0dc0*/  @!P0 BRA `(.L_x_10) ;  /* 0x0000000000288947 */ /* 0x000fea0003800000 */
[----:B------:R-:W4:Y:S02]  /*0dd0*/  LDC R9, c[0x0][0x64c] ;  /* 0x00019300ff097b82 */ /* 0x000f240000000800 */
[----:B----4-:R-:W-:-:S05]  /*0de0*/  IADD3 R9, P0, R12, R9, RZ ;  /* 0x000000090c097210 */ /* 0x010fca0007f1e0ff */
        /* <DEDUP_REMOVED lines=8> */
.L_x_10:
[----:B------:R4:W-:Y:S01]  /*0e70*/  STL [R1+0x308], R24 ;  /* 0x0003081801007387 */ /* 0x0009e20000100800 */
[----:B0-----:R-:W-:Y:S01]  /*0e80*/  SHF.R.U64 R4, R4, R15, R5 ;  /* 0x0000000f04047219 */ /* 0x001fe20000001205 */
[----:B-1----:R-:W-:Y:S01]  /*0e90*/  VIADD R5, R13, 0xffffffff ;  /* 0xffffffff0d057836 */ /* 0x002fe20000000000 */
[----:B------:R-:W-:Y:S02]  /*0ea0*/  SHF.L.U32 R0, R19, R16, RZ ;  /* 0x0000001013007219 */ /* 0x000fe400000006ff */
[----:B------:R-:W-:Y:S01]  /*0eb0*/  LOP3.LUT R3, R26, R3, RZ, 0xc0, !PT ;  /* 0x000000031a037212 */ /* 0x000fe200078ec0ff */
[----:B------:R-:W-:Y:S01]  /*0ec0*/  IMAD.MOV R6, RZ, RZ, -R4 ;  /* 0x000000ffff067224 */ /* 0x000fe200078e0a04 */
[----:B------:R-:W-:Y:S02]  /*0ed0*/  SEL R2, R2, R25, !P1 ;  /* 0x0000001902027207 */ /* 0x000fe40004800000 */
[----:B------:R-:W-:Y:S01]  /*0ee0*/  LOP3.LUT R5, R10, R5, RZ, 0xc0, !PT ;  /* 0x000000050a057212 */ /* 0x000fe200078ec0ff */
[----:B------:R-:W-:-:S02]  /*0ef0*/  IMAD R3, R0, R4, R3 ;  /* 0x0000000400037224 */ /* 0x000fc400078e0203 */
[----:B--2---:R-:W-:Y:S02]  /*0f00*/  IMAD R0, R6, R17, R12 ;  /* 0x0000001106007224 */ /* 0x004fe400078e020c */
[----:B---3--:R-:W-:Y:S02]  /*0f10*/  IMAD R2, R3, R18, R2 ;  /* 0x0000001203027224 */ /* 0x008fe400078e0202 */
[----:B------:R-:W-:Y:S02]  /*0f20*/  IMAD.MOV.U32 R4, RZ, RZ, 0x1 ;  /* 0x00000001ff047424 */ /* 0x000fe400078e00ff */
[----:B------:R-:W-:-:S03]  /*0f30*/  IMAD R3, R0, R13, R5 ;  /* 0x0000000d00037224 */ /* 0x000fc600078e0205 */
[----:B------:R-:W-:Y:S02]  /*0f40*/  PRMT R0, R4, 0x7610, R0 ;  /* 0x0000761004007816 */ /* 0x000fe40000000000 */
[----:B------:R-:W-:Y:S02]  /*0f50*/  SEL R19, R3, R2, !P1 ;  /* 0x0000000203137207 */ /* 0x000fe40004800000 */
[----:B----4-:R-:W-:-:S07]  /*0f60*/  SEL R18, R2, R3, !P1 ;  /* 0x0000000302127207 */ /* 0x010fce0004800000 */
.L_x_8:
[----:B------:R-:W-:-:S08]  /*0f70*/  NOP ;  /* 0x0000000000007918 */ /* 0x000fd00000000000 */
[----:B------:R-:W1:Y:S02]  /*0f80*/  USETMAXREG.TRY_ALLOC.CTAPOOL UP0, 0xf0 ;  /* 0x000000f0000079c8 */ /* 0x000e640008000600 */
[----:B-1----:R-:W-:-:S13]  /*0f90*/  PLOP3.LUT P0, PT, PT, PT, UP0, 0x80, 0x0 ;  /* 0x000000000000781c */ /* 0x002fda0003f0f008 */
[----:B------:R-:W-:Y:S05]  /*0fa0*/  @!P0 BRA `(.L_x_8) ;  /* 0xfffffffc00f08947 */ /* 0x000fea000383ffff */
[----:B------:R-:W-:Y:S01]  /*0fb0*/  ULDC.64 UR4, c[0x0][0x598] ;  /* 0x0001660000047ab9 */ /* 0x000fe20000000a00 */
[----:B------:R-:W-:Y:S01]  /*0fc0*/  ULDC.64 UR36, c[0x0][0x208] ;  /* 0x0000820000247ab9 */ /* 0x000fe20000000a00 */
[----:B------:R-:W-:-:S04]  /*0fd0*/  ISETP.NE.U32.AND P0, PT, RZ, UR4, PT ;  /* 0x00000004ff007c0c */ /* 0x000fc8000bf05070 */
[----:B------:R-:W-:-:S13]  /*0fe0*/  ISETP.NE.AND.EX P0, PT, RZ, UR5, PT, P0 ;  /* 0x00000005ff007c0c */ /* 0x000fda000bf05300 */
[----:B------:R-:W-:Y:S05]  /*0ff0*/  @!P0 BRA `(.L_x_11) ;  /* 0x00000000001c8947 */ /* 0x000fea0003800000 */
[----:B------:R-:W1:Y:S02]  /*1000*/  LDC.64 R2, c[0x0][0x598] ;  /* 0x00016600ff027b82 */ /* 0x000e640000000a00 */
[----:B-1----:R-:W2:Y:S02]  /*1010*/  LDG.E.64 R2, desc[UR36][R2.64] ;  /* 0x0000002402027981 */ /* 0x002ea4000c1e1b00 */
[----:B--2---:R-:W-:-:S04]  /*1020*/  ISETP.NE.U32.AND P0, PT, R2, RZ, PT ;  /* 0x000000ff0200720c */ /* 0x004fc80003f05070 */
[----:B------:R-:W-:-:S13]  /*1030*/  ISETP.NE.AND.EX P0, PT, R3, RZ, PT, P0 ;  /* 0x000000ff0300720c */ /* 0x000fda0003f05300 */
[----:B------:R-:W-:Y:S05]  /*1040*/  @!P0 BRA `(.L_x_11) ;  /* 0x0000000000088947 */ /* 0x000fea0003800000 */
[----:B------:R1:W5:Y:S01]  /*1050*/  LD.E R2, desc[UR36][R2.64] ;  /* 0x0000002402027980 */ /* 0x000362000c101900 */
[----:B------:R-:W-:Y:S05]  /*1060*/  BRA `(.L_x_12) ;  /* 0x0000000000247947 */ /* 0x000fea0003800000 */
.L_x_11:
[----:B------:R-:W-:Y:S02]  /*1070*/  ULDC.64 UR4, c[0x0][0x588] ;  /* 0x0001620000047ab9 */ /* 0x000fe40000000a00 */
[----:B------:R-:W-:-:S04]  /*1080*/  ISETP.NE.U32.AND P0, PT, RZ, UR4, PT ;  /* 0x00000004ff007c0c */ /* 0x000fc8000bf05070 */
[----:B------:R-:W-:-:S13]  /*1090*/  ISETP.NE.AND.EX P0, PT, RZ, UR5, PT, P0 ;  /* 0x00000005ff007c0c */ /* 0x000fda000bf05300 */
[----:B------:R-:W-:Y:S05]  /*10a0*/  @!P0 BRA `(.L_x_13) ;  /* 0x00000000000c8947 */ /* 0x000fea0003800000 */
[----:B------:R-:W1:Y:S02]  /*10b0*/  LDC.64 R2, c[0x0][0x588] ;  /* 0x00016200ff027b82 */ /* 0x000e640000000a00 */
[----:B-1----:R2:W5:Y:S01]  /*10c0*/  LDG.E R2, desc[UR36][R2.64] ;  /* 0x0000002402027981 */ /* 0x002562000c1e1900 */
[----:B------:R-:W-:Y:S05]  /*10d0*/  BRA `(.L_x_12) ;  /* 0x0000000000087947 */ /* 0x000fea0003800000 */
.L_x_13:
[----:B------:R-:W-:Y:S02]  /*10e0*/  ULDC UR4, c[0x0][0x580] ;  /* 0x0001600000047ab9 */ /* 0x000fe40000000800 */
[----:B------:R-:W-:-:S07]  /*10f0*/  IMAD.U32 R2, RZ, RZ, UR4 ;  /* 0x00000004ff027e24 */ /* 0x000fce000f8e00ff */
.L_x_12:
[----:B------:R-:W-:Y:S02]  /*1100*/  ULDC.64 UR4, c[0x0][0x5a0] ;  /* 0x0001680000047ab9 */ /* 0x000fe40000000a00 */
[----:B------:R-:W-:-:S04]  /*1110*/  ISETP.NE.U32.AND P0, PT, RZ, UR4, PT ;  /* 0x00000004ff007c0c */ /* 0x000fc8000bf05070 */
[----:B------:R-:W-:-:S13]  /*1120*/  ISETP.NE.AND.EX P0, PT, RZ, UR5, PT, P0 ;  /* 0x00000005ff007c0c */ /* 0x000fda000bf05300 */
[----:B------:R-:W-:Y:S05]  /*1130*/  @!P0 BRA `(.L_x_14) ;  /* 0x00000000001c8947 */ /* 0x000fea0003800000 */
[----:B------:R-:W3:Y:S02]  /*1140*/  LDC.64 R4, c[0x0][0x5a0] ;  /* 0x00016800ff047b82 */ /* 0x000ee40000000a00 */
[----:B---3--:R-:W3:Y:S02]  /*1150*/  LDG.E.64 R4, desc[UR36][R4.64] ;  /* 0x0000002404047981 */ /* 0x008ee4000c1e1b00 */
[----:B---3--:R-:W-:-:S04]  /*1160*/  ISETP.NE.U32.AND P0, PT, R4, RZ, PT ;  /* 0x000000ff0400720c */ /* 0x008fc80003f05070 */
[----:B------:R-:W-:-:S13]  /*1170*/  ISETP.NE.AND.EX P0, PT, R5, RZ, PT, P0 ;  /* 0x000000ff0500720c */ /* 0x000fda0003f05300 */
[----:B------:R-:W-:Y:S05]  /*1180*/  @!P0 BRA `(.L_x_14) ;  /* 0x0000000000088947 */ /* 0x000fea0003800000 */
[----:B------:R3:W5:Y:S01]  /*1190*/  LD.E R16, desc[UR36][R4.64] ;  /* 0x0000002404107980 */ /* 0x000762000c101900 */
[----:B------:R-:W-:Y:S05]  /*11a0*/  BRA `(.L_x_15) ;  /* 0x0000000000247947 */ /* 0x000fea0003800000 */
.L_x_14:
[----:B------:R-:W-:Y:S02]  /*11b0*/  ULDC.64 UR4, c[0x0][0x590] ;  /* 0x0001640000047ab9 */ /* 0x000fe40000000a00 */
[----:B------:R-:W-:-:S04]  /*11c0*/  ISETP.NE.U32.AND P0, PT, RZ, UR4, PT ;  /* 0x00000004ff007c0c */ /* 0x000fc8000bf05070 */
[----:B------:R-:W-:-:S13]  /*11d0*/  ISETP.NE.AND.EX P0, PT, RZ, UR5, PT, P0 ;  /* 0x00000005ff007c0c */ /* 0x000fda000bf05300 */
[----:B------:R-:W-:Y:S05]  /*11e0*/  @!P0 BRA `(.L_x_16) ;  /* 0x00000000000c8947 */ /* 0x000fea0003800000 */
[----:B------:R-:W3:Y:S02]  /*11f0*/  LDC.64 R16, c[0x0][0x590] ;  /* 0x00016400ff107b82 */ /* 0x000ee40000000a00 */
[----:B---3--:R4:W5:Y:S01]  /*1200*/  LDG.E R16, desc[UR36][R16.64] ;  /* 0x0000002410107981 */ /* 0x008962000c1e1900 */
[----:B------:R-:W-:Y:S05]  /*1210*/  BRA `(.L_x_15) ;  /* 0x0000000000087947 */ /* 0x000fea0003800000 */
.L_x_16:
[----:B------:R-:W-:Y:S02]  /*1220*/  ULDC UR4, c[0x0][0x584] ;  /* 0x0001610000047ab9 */ /* 0x000fe40000000800 */
[----:B------:R-:W-:-:S07]  /*1230*/  IMAD.U32 R16, RZ, RZ, UR4 ;  /* 0x00000004ff107e24 */ /* 0x000fce000f8e00ff */
.L_x_15:
[----:B------:R-:W-:-:S13]  /*1240*/  LOP3.LUT P0, RZ, R0, 0xff, RZ, 0xc0, !PT ;  /* 0x000000ff00ff7812 */ /* 0x000fda000780c0ff */
[----:B------:R-:W-:Y:S05]  /*1250*/  @!P0 EXIT ;  /* 0x000000000000894d */ /* 0x000fea0003800000 */
[----:B------:R-:W-:Y:S01]  /*1260*/  ULDC UR4, c[0x0][0x28c] ;  /* 0x0000a30000047ab9 */ /* 0x000fe20000000800 */
[----:B------:R-:W-:Y:S01]  /*1270*/  UMOV UR38, URZ ;  /* 0x0000003f00267c82 */ /* 0x000fe20008000000 */
[----:B------:R-:W-:Y:S01]  /*1280*/  UIADD3 UR4, UR4, 0x1f, URZ ;  /* 0x0000001f04047890 */ /* 0x000fe2000fffe03f */
[----:B------:R-:W-:-:S03]  /*1290*/  UMOV UR39, URZ ;  /* 0x0000003f00277c82 */ /* 0x000fc60008000000 */
[----:B------:R-:W-:-:S04]  /*12a0*/  USHF.R.S32.HI UR5, URZ, 0x1f, UR4 ;  /* 0x0000001f3f057899 */ /* 0x000fc80008011404 */
[----:B------:R-:W-:-:S04]  /*12b0*/  ULEA.HI UR5, UR5, UR4, URZ, 0x5 ;  /* 0x0000000405057291 */ /* 0x000fc8000f8f283f */
[----:B------:R-:W-:-:S12]  /*12c0*/  USHF.R.S32.HI UR40, URZ, 0x5, UR5 ;  /* 0x000000053f287899 */ /* 0x000fd80008011405 */
.L_x_800:
[----:B0-----:R-:W0:Y:S01]  /*12d0*/  S2R R0, SR_TID.X ;  /* 0x0000000000007919 */ /* 0x001e220000002100 */
[----:B-1----:R-:W1:Y:S01]  /*12e0*/  S2UR UR6, SR_CgaCtaId ;  /* 0x00000000000679c3 */ /* 0x002e620000008800 */
[----:B------:R-:W-:Y:S02]  /*12f0*/  UMOV UR41, 0x400 ;  /* 0x0000040000297882 */ /* 0x000fe40000000000 */
[----:B-1----:R-:W-:Y:S01]  /*1300*/  ULEA UR41, UR6, UR41, 0x18 ;  /* 0x0000002906297291 */ /* 0x002fe2000f8ec03f */
[----:B0-----:R-:W-:-:S04]  /*1310*/  LOP3.LUT R0, R0, 0x80, RZ, 0xc0, !PT ;  /* 0x0000008000007812 */ /* 0x001fc800078ec0ff */
[----:B------:R-:W-:-:S06]  /*1320*/  SHF.R.U32.HI R0, RZ, 0x7, R0 ;  /* 0x00000007ff007819 */ /* 0x000fcc0000011600 */
[----:B------:R-:W0:Y:S02]  /*1330*/  SHFL.IDX PT, R0, R0, RZ, 0x1f ;  /* 0x00001fff00007589 */ /* 0x000e2400000e0000 */
[----:B0-----:R-:W-:-:S13]  /*1340*/  R2UR UR4, R0 ;  /* 0x00000000000472ca */ /* 0x001fda00000e0000 */
[----:B------:R-:W-:-:S04]  /*1350*/  ULEA.HI UR5, UR4, UR4, URZ, 0x1 ;  /* 0x0000000404057291 */ /* 0x000fc8000f8f083f */
[----:B------:R-:W-:-:S04]  /*1360*/  ULOP3.LUT UR5, UR5, 0xffffe, URZ, 0xc0, !UPT ;  /* 0x000ffffe05057892 */ /* 0x000fc8000f8ec03f */
[----:B------:R-:W-:-:S03]  /*1370*/  UIADD3 UR5, UR4, -UR5, URZ ;  /* 0x8000000504057290 */ /* 0x000fc6000fffe03f */
[----:B------:R-:W-:Y:S01]  /*1380*/  ULDC UR4, c[0x0][0x28c] ;  /* 0x0000a30000047ab9 */ /* 0x000fe20000000800 */
[----:B------:R-:W-:Y:S01]  /*1390*/  ULEA UR5, UR5, UR41, 0xc ;  /* 0x0000002905057291 */ /* 0x000fe2000f8e603f */
[----:B------:R-:W-:-:S03]  /*13a0*/  ISETP.LT.AND P0, PT, RZ, UR4, PT ;  /* 0x00000004ff007c0c */ /* 0x000fc6000bf01270 */
[----:B------:R-:W-:-:S04]  /*13b0*/  UIADD3 UR5, UR5, 0x180, URZ ;  /* 0x0000018005057890 */ /* 0x000fc8000fffe03f */
[----:B------:R-:W-:-:S04]  /*13c0*/  USHF.R.U32.HI UR5, URZ, 0x4, UR5 ;  /* 0x000000043f057899 */ /* 0x000fc80008011605 */
[----:B------:R-:W-:Y:S02]  /*13d0*/  ULOP3.LUT UR42, UR5, 0x3fff, URZ, 0xc0, !UPT ;  /* 0x00003fff052a7892 */ /* 0x000fe4000f8ec03f */
[----:B---345:R-:W-:Y:S10]  /*13e0*/  @P0 BRA `(.L_x_17) ;  /* 0x0000000000400947 */ /* 0x038ff40003800000 */
[----:B------:R-:W-:Y:S01]  /*13f0*/  MOV R0, 0x0 ;  /* 0x0000000000007802 */ /* 0x000fe20000000f00 */
[----:B------:R-:W-:Y:S01]  /*1400*/  ULDC.64 UR4, c[0x4][0x68] ;  /* 0x01001a0000047ab9 */ /* 0x000fe20000000a00 */
[----:B------:R-:W-:Y:S01]  /*1410*/  ULDC.64 UR6, c[0x4][0x8] ;  /* 0x0100020000067ab9 */ /* 0x000fe20000000a00 */
[----:B---3--:R-:W-:Y:S01]  /*1420*/  IMAD.U32 R4, RZ, RZ, UR4 ;  /* 0x00000004ff047e24 */ /* 0x008fe2000f8e00ff */
[----:B------:R0:W1:Y:S01]  /*1430*/  LDC.64 R14, c[0x4][R0] ;  /* 0x01000000000e7b82 */ /* 0x0000620000000a00 */
[----:B------:R-:W-:Y:S01]  /*1440*/  IMAD.U32 R5, RZ, RZ, UR5 ;  /* 0x00000005ff057e24 */ /* 0x000fe2000f8e00ff */
[----:B------:R-:W-:Y:S01]  /*1450*/  ULDC.64 UR4, c[0x4][0x70] ;  /* 0x01001c0000047ab9 */ /* 0x000fe20000000a00 */
[----:B------:R-:W-:Y:S02]  /*1460*/  IMAD.U32 R10, RZ, RZ, UR6 ;  /* 0x00000006ff0a7e24 */ /* 0x000fe4000f8e00ff */
[----:B------:R-:W-:Y:S02]  /*1470*/  IMAD.U32 R6, RZ, RZ, UR4 ;  /* 0x00000004ff067e24 */ /* 0x000fe4000f8e00ff */
[----:B------:R-:W-:-:S02]  /*1480*/  IMAD.U32 R7, RZ, RZ, UR5 ;  /* 0x00000005ff077e24 */ /* 0x000fc4000f8e00ff */
[----:B------:R-:W-:Y:S02]  /*1490*/  IMAD.U32 R11, RZ, RZ, UR7 ;  /* 0x00000007ff0b7e24 */ /* 0x000fe4000f8e00ff */
[----:B------:R-:W-:Y:S02]  /*14a0*/  IMAD.MOV.U32 R8, RZ, RZ, 0x1e1 ;  /* 0x000001e1ff087424 */ /* 0x000fe400078e00ff */
[----:B------:R-:W-:Y:S02]  /*14b0*/  IMAD.MOV.U32 R12, RZ, RZ, 0x1 ;  /* 0x00000001ff0c7424 */ /* 0x000fe400078e00ff */
[----:B0-----:R-:W-:-:S07]  /*14c0*/  IMAD.MOV.U32 R13, RZ, RZ, RZ ;  /* 0x000000ffff0d7224 */ /* 0x001fce00078e00ff */
[----:B------:R-:W-:-:S07]  /*14d0*/  LEPC R20, `(.L_x_17) ;  /* 0x000000001014794e */ /* 0x000fce0000000000 */
[----:B-12-45:R-:W-:Y:S05]  /*14e0*/  CALL.ABS.NOINC R14 ;  /* 0x000000000e007343 */ /* 0x036fea0003c00000 */
.L_x_17:
[----:B------:R-:W2:Y:S02]  /*14f0*/  LDL R20, [R1+0x304] ;  /* 0x0003040001147983 */ /* 0x000ea40000100800 */
[----:B--2---:R-:W-:-:S04]  /*1500*/  LOP3.LUT R0, R20, 0x1, RZ, 0xfc, !PT ;  /* 0x0000000114007812 */ /* 0x004fc800078efcff */
[----:B------:R-:W-:-:S13]  /*1510*/  ISETP.NE.AND P0, PT, R0, 0x3, PT ;  /* 0x000000030000780c */ /* 0x000fda0003f05270 */
[----:B------:R-:W-:Y:S05]  /*1520*/  @!P0 BRA `(.L_x_18) ;  /* 0x0000000000048947 */ /* 0x000fea0003800000 */
[----:B------:R-:W-:Y:S01]  /*1530*/  BPT.TRAP 0x1 ;  /* 0x000000040000795c */ /* 0x000fe20000300000 */
.L_x_18:
[----:B------:R-:W-:Y:S02]  /*1540*/  IMAD.U32 R3, RZ, RZ, UR39 ;  /* 0x00000027ff037e24 */ /* 0x000fe4000f8e00ff */
[----:B------:R-:W-:-:S03]  /*1550*/  IMAD.U32 R0, RZ, RZ, UR38 ;  /* 0x00000026ff007e24 */ /* 0x000fc6000f8e00ff */
[----:B------:R-:W-:Y:S02]  /*1560*/  LEA R3, R3, UR41, 0x3 ;  /* 0x0000002903037c11 */ /* 0x000fe4000f8e18ff */
[----:B------:R-:W-:-:S04]  /*1570*/  SHF.L.U32 R0, R0, 0x1f, RZ ;  /* 0x0000001f00007819 */ /* 0x000fc800000006ff */
[----:B------:R0:W1:Y:S01]  /*1580*/  SYNCS.PHASECHK.TRANS64.TRYWAIT P1, [R3+URZ], R0 ;  /* 0x00000000030075a7 */ /* 0x000062000802017f */
[----:B------:R-:W-:Y:S05]  /*1590*/  @!P0 BRA `(.L_x_19) ;  /* 0x0000000000048947 */ /* 0x000fea0003800000 */
[----:B------:R-:W-:Y:S01]  /*15a0*/  BPT.TRAP 0x1 ;  /* 0x000000040000795c */ /* 0x000fe20000300000 */
.L_x_19:
[----:B-1----:R-:W-:Y:S05]  /*15b0*/  @P1 BRA `(.L_x_20) ;  /* 0x0000000000081947 */ /* 0x002fea0003800000 */
[----:B------:R-:W1:Y:S02]  /*15c0*/  SYNCS.PHASECHK.TRANS64.TRYWAIT P1, [R3+URZ], R0 ;  /* 0x00000000030075a7 */ /* 0x000e64000802017f */
[----:B-1----:R-:W-:Y:S05]  /*15d0*/  @!P1 BRA `(.L_x_21) ;  /* 0x0000022800449947 */ /* 0x002fea0003800000 */
.L_x_20:
[----:B------:R-:W-:-:S04]  /*15e0*/  UISETP.LT.AND UP0, UPT, UR40, 0x1, UPT ;  /* 0x000000012800788c */ /* 0x000fc8000bf01270 */
[----:B------:R-:W-:-:S06]  /*15f0*/  USEL UR4, UR40, 0x1, UP0 ;  /* 0x0000000128047887 */ /* 0x000fcc0008000000 */
[----:B------:R-:W-:Y:S01]  /*1600*/  IMAD.U32 R6, RZ, RZ, UR4 ;  /* 0x00000004ff067e24 */ /* 0x000fe2000f8e00ff */
[----:B------:R-:W-:Y:S05]  /*1610*/  WARPSYNC.ALL ;  /* 0x0000000000007948 */ /* 0x000fea0003800000 */
[----:B------:R-:W-:-:S04]  /*1620*/  IADD3 R6, -R6, UR40, RZ ;  /* 0x0000002806067c10 */ /* 0x000fc8000fffe1ff */
[----:B------:R-:W-:Y:S01]  /*1630*/  ISETP.GE.AND P1, PT, R6, 0x1, PT ;  /* 0x000000010600780c */ /* 0x000fe20003f26270 */
[----:B------:R-:W-:Y:S01]  /*1640*/  UIADD3 UR4, UR41, 0x12180, URZ ;  /* 0x0001218029047890 */ /* 0x000fe2000fffe03f */
[----:B------:R-:W-:Y:S01]  /*1650*/  WARPGROUP.ARRIVE ;  /* 0x00000000000079c5 */ /* 0x000fe20000000000 */
[----:B------:R-:W-:Y:S01]  /*1660*/  UMOV UR9, 0x80000020 ;  /* 0x8000002000097882 */ /* 0x000fe20000000000 */
[----:B------:R-:W-:Y:S01]  /*1670*/  UMOV UR11, 0x80000020 ;  /* 0x80000020000b7882 */ /* 0x000fe20000000000 */
[----:B------:R-:W-:Y:S01]  /*1680*/  USHF.R.U32.HI UR4, URZ, 0x4, UR4 ;  /* 0x000000043f047899 */ /* 0x000fe20008011604 */
[----:B------:R2:W-:Y:S01]  /*1690*/  STL [R1+0x464], R23 ;  /* 0x0004641701007387 */ /* 0x0005e20000100800 */
[----:B------:R-:W-:Y:S01]  /*16a0*/  UMOV UR13, UR9 ;  /* 0x00000009000d7c82 */ /* 0x000fe20008000000 */
[----:B------:R-:W-:Y:S01]  /*16b0*/  UMOV UR15, 0x80000020 ;  /* 0x80000020000f7882 */ /* 0x000fe20000000000 */
[----:B------:R-:W-:Y:S01]  /*16c0*/  ULOP3.LUT UR5, UR4, 0x3fff, URZ, 0xc0, !UPT ;  /* 0x00003fff04057892 */ /* 0x000fe2000f8ec03f */
[----:B------:R0:W-:Y:S01]  /*16d0*/  STL [R1+0x460], R22 ;  /* 0x0004601601007387 */ /* 0x0001e20000100800 */
[----:B------:R-:W-:-:S02]  /*16e0*/  ULOP3.LUT UR4, UR42, 0x10000, URZ, 0xfc, !UPT ;  /* 0x000100002a047892 */ /* 0x000fc4000f8efc3f */
[----:B------:R-:W-:Y:S01]  /*16f0*/  ULOP3.LUT UR5, UR5, 0x10000, URZ, 0xfc, !UPT ;  /* 0x0001000005057892 */ /* 0x000fe2000f8efc3f */
[----:B------:R1:W-:Y:S01]  /*1700*/  STL [R1+0x45c], R19 ;  /* 0x00045c1301007387 */ /* 0x0003e20000100800 */
[----:B------:R-:W-:Y:S02]  /*1710*/  UIMAD UR6, UR39, 0x300, UR4 ;  /* 0x00000300270678a4 */ /* 0x000fe4000f8e0204 */
[----:B------:R-:W-:Y:S01]  /*1720*/  UIMAD UR7, UR39, 0x600, UR5 ;  /* 0x00000600270778a4 */ /* 0x000fe2000f8e0205 */
[----:B------:R3:W-:Y:S03]  /*1730*/  STL [R1+0x458], R18 ;  /* 0x0004581201007387 */ /* 0x0007e60000100800 */
[----:B------:R-:W-:Y:S01]  /*1740*/  UIADD3 UR14, UR7, 0x300, URZ ;  /* 0x00000300070e7890 */ /* 0x000fe2000fffe03f */
[----:B------:R4:W-:Y:S01]  /*1750*/  STL [R1+0x454], R17 ;  /* 0x0004541101007387 */ /* 0x0009e20000100800 */
[----:B------:R-:W-:Y:S01]  /*1760*/  UMOV UR8, UR6 ;  /* 0x0000000600087c82 */ /* 0x000fe20008000000 */
[----:B------:R-:W-:Y:S01]  /*1770*/  UMOV UR10, UR7 ;  /* 0x00000007000a7c82 */ /* 0x000fe20008000000 */
[----:B------:R-:W-:Y:S01]  /*1780*/  UMOV UR12, UR8 ;  /* 0x00000008000c7c82 */ /* 0x000fe20008000000 */
[----:B------:R-:W-:Y:S01]  /*1790*/  HGMMA.64x192x16.F32.BF16 R100, gdesc[UR8], RZ, !UPT, gsb0 ;  /* 0x02e00000086479f0 */ /* 0x000fe2000c0018ff */
[----:B-----5:R4:W-:Y:S04]  /*17a0*/  STL [R1+0x450], R16 ;  /* 0x0004501001007387 */ /* 0x0209e80000100800 */
[----:B------:R4:W-:Y:S04]  /*17b0*/  STL [R1+0x44c], R6 ;  /* 0x00044c0601007387 */ /* 0x0009e80000100800 */
[----:B------:R4:W-:Y:S01]  /*17c0*/  STL [R1+0x448], R2 ;  /* 0x0004480201007387 */ /* 0x0009e20000100800 */
[----:B------:R-:W-:-:S02]  /*17d0*/  WARPGROUP.DEPBAR.LE gsb0, 0x0 ;  /* 0x00008000000079c5 */ /* 0x000fc40000010000 */
[----:B------:R-:W-:Y:S02]  /*17e0*/  IMAD.MOV.U32 R76, RZ, RZ, R120 ;  /* 0x000000ffff4c7224 */ /* 0x000fe400078e0078 */
[----:B------:R-:W-:Y:S02]  /*17f0*/  IMAD.MOV.U32 R75, RZ, RZ, R121 ;  /* 0x000000ffff4b7224 */ /* 0x000fe400078e0079 */
[----:B------:R-:W-:Y:S02]  /*1800*/  IMAD.MOV.U32 R74, RZ, RZ, R122 ;  /* 0x000000ffff4a7224 */ /* 0x000fe400078e007a */
[----:B------:R-:W-:Y:S02]  /*1810*/  IMAD.MOV.U32 R73, RZ, RZ, R123 ;  /* 0x000000ffff497224 */ /* 0x000fe400078e007b */
[----:B------:R-:W-:Y:S02]  /*1820*/  IMAD.MOV.U32 R72, RZ, RZ, R124 ;  /* 0x000000ffff487224 */ /* 0x000fe400078e007c */
[----:B------:R-:W-:-:S02]  /*1830*/  IMAD.MOV.U32 R71, RZ, RZ, R125 ;  /* 0x000000ffff477224 */ /* 0x000fc400078e007d */
        /* <DEDUP_REMOVED lines=47> */
[----:B--2---:R-:W-:-:S02]  /*1b30*/  IMAD.MOV.U32 R23, RZ, RZ, R173 ;  /* 0x000000ffff177224 */ /* 0x004fc400078e00ad */
[----:B0-----:R-:W-:Y:S02]  /*1b40*/  IMAD.MOV.U32 R22, RZ, RZ, R174 ;  /* 0x000000ffff167224 */ /* 0x001fe400078e00ae */
[----:B------:R-:W-:Y:S02]  /*1b50*/  IMAD.MOV.U32 R21, RZ, RZ, R175 ;  /* 0x000000ffff157224 */ /* 0x000fe400078e00af */
[----:B------:R-:W-:Y:S02]  /*1b60*/  IMAD.MOV.U32 R20, RZ, RZ, R176 ;  /* 0x000000ffff147224 */ /* 0x000fe400078e00b0 */
[----:B-1----:R-:W-:Y:S02]  /*1b70*/  IMAD.MOV.U32 R19, RZ, RZ, R177 ;  /* 0x000000ffff137224 */ /* 0x002fe400078e00b1 */
[----:B---3--:R-:W-:Y:S02]  /*1b80*/  IMAD.MOV.U32 R18, RZ, RZ, R178 ;  /* 0x000000ffff127224 */ /* 0x008fe400078e00b2 */
[----:B----4-:R-:W-:-:S02]  /*1b90*/  IMAD.MOV.U32 R17, RZ, RZ, R179 ;  /* 0x000000ffff117224 */ /* 0x010fc400078e00b3 */
        /* <DEDUP_REMOVED lines=16> */
[----:B------:R-:W-:Y:S01]  /*1ca0*/  WARPGROUP.ARRIVE ;  /* 0x00000000000079c5 */ /* 0x000fe20000000000 */
[----:B------:R-:W-:Y:S02]  /*1cb0*/  IMAD.MOV.U32 R96, RZ, RZ, R100 ;  /* 0x000000ffff607224 */ /* 0x000fe400078e0064 */
[----:B------:R-:W-:-:S02]  /*1cc0*/  IMAD.MOV.U32 R95, RZ, RZ, R101 ;  /* 0x000000ffff5f7224 */ /* 0x000fc400078e0065 */
[----:B------:R-:W-:Y:S01]  /*1cd0*/  IMAD.MOV.U32 R94, RZ, RZ, R102 ;  /* 0x000000ffff5e7224 */ /* 0x000fe200078e0066 */
[----:B------:R-:W-:Y:S01]  /*1ce0*/  HGMMA.64x192x16.F32.BF16 R120, gdesc[UR12], RZ, !UPT, gsb0 ;  /* 0x02e000000c7879f0 */ /* 0x000fe2000c0018ff */
[----:B------:R-:W-:Y:S01]  /*1cf0*/  IMAD.MOV.U32 R93, RZ, RZ, R103 ;  /* 0x000000ffff5d7224 */ /* 0x000fe200078e0067 */
[----:B------:R-:W-:Y:S01]  /*1d00*/  UIADD3 UR12, UR6, 0x200, URZ ;  /* 0x00000200060c7890 */ /* 0x000fe2000fffe03f */
[----:B------:R-:W-:Y:S01]  /*1d10*/  IMAD.MOV.U32 R92, RZ, RZ, R104 ;  /* 0x000000ffff5c7224 */ /* 0x000fe200078e0068 */
[----:B------:R-:W-:Y:S01]  /*1d20*/  UMOV UR13, 0x80000020 ;  /* 0x80000020000d7882 */ /* 0x000fe20000000000 */
        /* <DEDUP_REMOVED lines=14> */
[----:B------:R-:W-:Y:S01]  /*1e10*/  IMAD.MOV.U32 R77, RZ, RZ, R119 ;  /* 0x000000ffff4d7224 */ /* 0x000fe200078e0077 */
[----:B------:R-:W-:-:S02]  /*1e20*/  WARPGROUP.DEPBAR.LE gsb0, 0x0 ;  /* 0x00008000000079c5 */ /* 0x000fc40000010000 */
[----:B------:R0:W-:Y:S04]  /*1e30*/  STL.64 [R1+0x5e0], R214 ;  /* 0x0005e0d601007387 */ /* 0x0001e80000100a00 */
[----:B------:R1:W-:Y:S04]  /*1e40*/  STL.64 [R1+0x5d8], R212 ;  /* 0x0005d8d401007387 */ /* 0x0003e80000100a00 */
[----:B------:R2:W-:Y:S04]  /*1e50*/  STL.64 [R1+0x5d0], R210 ;  /* 0x0005d0d201007387 */ /* 0x0005e80000100a00 */
[----:B------:R3:W-:Y:S01]  /*1e60*/  STL.64 [R1+0x5c8], R208 ;  /* 0x0005c8d001007387 */ /* 0x0007e20000100a00 */
[----:B0-----:R-:W-:-:S02]  /*1e70*/  IMAD.MOV.U32 R214, RZ, RZ, R2 ;  /* 0x000000ffffd67224 */ /* 0x001fc400078e0002 */
[----:B------:R-:W-:Y:S01]  /*1e80*/  IMAD.MOV.U32 R215, RZ, RZ, R0 ;  /* 0x000000ffffd77224 */ /* 0x000fe200078e0000 */
[----:B------:R0:W-:Y:S01]  /*1e90*/  STL.64 [R1+0x5c0], R206 ;  /* 0x0005c0ce01007387 */ /* 0x0001e20000100a00 */
[----:B-1----:R-:W-:Y:S02]  /*1ea0*/  IMAD.MOV.U32 R212, RZ, RZ, R4 ;  /* 0x000000ffffd47224 */ /* 0x002fe400078e0004 */
[----:B------:R-:W-:Y:S01]  /*1eb0*/  IMAD.MOV.U32 R213, RZ, RZ, R3 ;  /* 0x000000ffffd57224 */ /* 0x000fe200078e0003 */
[----:B------:R1:W-:Y:S01]  /*1ec0*/  STL.64 [R1+0x5b8], R204 ;  /* 0x0005b8cc01007387 */ /* 0x0003e20000100a00 */
[----:B--2---:R-:W-:Y:S02]  /*1ed0*/  IMAD.MOV.U32 R210, RZ, RZ, R6 ;  /* 0x000000ffffd27224 */ /* 0x004fe400078e0006 */
[----:B------:R-:W-:Y:S01]  /*1ee0*/  IMAD.MOV.U32 R211, RZ, RZ, R5 ;  /* 0x000000ffffd37224 */ /* 0x000fe200078e0005 */
[----:B------:R2:W-:Y:S01]  /*1ef0*/  STL.64 [R1+0x5b0], R202 ;  /* 0x0005b0ca01007387 */ /* 0x0005e20000100a00 */
[----:B---3--:R-:W-:-:S02]  /*1f00*/  IMAD.MOV.U32 R208, RZ, RZ, R8 ;  /* 0x000000ffffd07224 */ /* 0x008fc400078e0008 */
[----:B------:R-:W-:Y:S01]  /*1f10*/  IMAD.MOV.U32 R209, RZ, RZ, R7 ;  /* 0x000000ffffd17224 */ /* 0x000fe200078e0007 */
[----:B------:R3:W-:Y:S01]  /*1f20*/  STL.64 [R1+0x5a8], R200 ;  /* 0x0005a8c801007387 */ /* 0x0007e20000100a00 */
[----:B0-----:R-:W-:Y:S02]  /*1f30*/  IMAD.MOV.U32 R206, RZ, RZ, R10 ;  /* 0x000000ffffce7224 */ /* 0x001fe400078e000a */
[----:B------:R-:W-:Y:S01]  /*1f40*/  IMAD.MOV.U32 R207, RZ, RZ, R9 ;  /* 0x000000ffffcf7224 */ /* 0x000fe200078e0009 */
[----:B------:R0:W-:Y:S01]  /*1f50*/  STL.64 [R1+0x5a0], R198 ;  /* 0x0005a0c601007387 */ /* 0x0001e20000100a00 */
[----:B-1----:R-:W-:Y:S02]  /*1f60*/  IMAD.MOV.U32 R204, RZ, RZ, R12 ;  /* 0x000000ffffcc7224 */ /* 0x002fe400078e000c */
[----:B------:R-:W-:Y:S01]  /*1f70*/  IMAD.MOV.U32 R205, RZ, RZ, R11 ;  /* 0x000000ffffcd7224 */ /* 0x000fe200078e000b */
[----:B------:R1:W-:Y:S01]  /*1f80*/  STL.64 [R1+0x598], R196 ;  /* 0x000598c401007387 */ /* 0x0003e20000100a00 */
[----:B--2---:R-:W-:-:S02]  /*1f90*/  IMAD.MOV.U32 R202, RZ, RZ, R14 ;  /* 0x000000ffffca7224 */ /* 0x004fc400078e000e */
[----:B------:R-:W-:Y:S01]  /*1fa0*/  IMAD.MOV.U32 R203, RZ, RZ, R13 ;  /* 0x000000ffffcb7224 */ /* 0x000fe200078e000d */
[----:B------:R2:W-:Y:S01]  /*1fb0*/  STL.64 [R1+0x590], R194 ;  /* 0x000590c201007387 */ /* 0x0005e20000100a00 */
[----:B---3--:R-:W-:Y:S02]  /*1fc0*/  IMAD.MOV.U32 R200, RZ, RZ, R16 ;  /* 0x000000ffffc87224 */ /* 0x008fe400078e0010 */
[----:B------:R-:W-:Y:S01]  /*1fd0*/  IMAD.MOV.U32 R201, RZ, RZ, R15 ;  /* 0x000000ffffc97224 */ /* 0x000fe200078e000f */
[----:B------:R3:W-:Y:S01]  /*1fe0*/  STL.64 [R1+0x588], R192 ;  /* 0x000588c001007387 */ /* 0x0007e20000100a00 */
[----:B0-----:R-:W-:Y:S02]  /*1ff0*/  IMAD.MOV.U32 R198, RZ, RZ, R18 ;  /* 0x000000ffffc67224 */ /* 0x001fe400078e0012 */
[----:B------:R-:W-:Y:S01]  /*2000*/  IMAD.MOV.U32 R199, RZ, RZ, R17 ;  /* 0x000000ffffc77224 */ /* 0x000fe200078e0011 */
[----:B------:R0:W-:Y:S01]  /*2010*/  STL.64 [R1+0x580], R190 ;  /* 0x000580be01007387 */ /* 0x0001e20000100a00 */
[----:B-1----:R-:W-:-:S02]  /*2020*/  IMAD.MOV.U32 R196, RZ, RZ, R20 ;  /* 0x000000ffffc47224 */ /* 0x002fc400078e0014 */
[----:B------:R-:W-:Y:S01]  /*2030*/  IMAD.MOV.U32 R197, RZ, RZ, R19 ;  /* 0x000000ffffc57224 */ /* 0x000fe200078e0013 */
[----:B------:R1:W-:Y:S01]  /*2040*/  STL.64 [R1+0x578], R188 ;  /* 0x000578bc01007387 */ /* 0x0003e20000100a00 */
[----:B--2---:R-:W-:Y:S02]  /*2050*/  IMAD.MOV.U32 R194, RZ, RZ, R22 ;  /* 0x000000ffffc27224 */ /* 0x004fe400078e0016 */
[----:B------:R-:W-:Y:S01]  /*2060*/  IMAD.MOV.U32 R195, RZ, RZ, R21 ;  /* 0x000000ffffc37224 */ /* 0x000fe200078e0015 */
[----:B------:R2:W-:Y:S01]  /*2070*/  STL.64 [R1+0x570], R186 ;  /* 0x000570ba01007387 */ /* 0x0005e20000100a00 */
[----:B---3--:R-:W-:Y:S02]  /*2080*/  IMAD.MOV.U32 R192, RZ, RZ, R24 ;  /* 0x000000ffffc07224 */ /* 0x008fe400078e0018 */
[----:B------:R-:W-:Y:S01]  /*2090*/  IMAD.MOV.U32 R193, RZ, RZ, R23 ;  /* 0x000000ffffc17224 */ /* 0x000fe200078e0017 */
        /* <DEDUP_REMOVED lines=99> */
[----:B------:R-:W-:Y:S01]  /*26d0*/  STL.64 [R1+0x760], R214 ;  /* 0x000760d601007387 */ /* 0x000fe20000100a00 */
[----:B-1----:R-:W-:-:S02]  /*26e0*/  IMAD.MOV.U32 R124, RZ, RZ, R92 ;  /* 0x000000ffff7c7224 */ /* 0x002fc400078e005c */
[----:B------:R-:W-:Y:S01]  /*26f0*/  IMAD.MOV.U32 R125, RZ, RZ, R91 ;  /* 0x000000ffff7d7224 */ /* 0x000fe200078e005b */
[----:B------:R-:W-:Y:S01]  /*2700*/  STL.64 [R1+0x758], R212 ;  /* 0x000758d401007387 */ /* 0x000fe20000100a00 */
[----:B--2---:R-:W-:Y:S02]  /*2710*/  IMAD.MOV.U32 R122, RZ, RZ, R94 ;  /* 0x000000ffff7a7224 */ /* 0x004fe400078e005e */
[----:B------:R-:W-:Y:S01]  /*2720*/  IMAD.MOV.U32 R123, RZ, RZ, R93 ;  /* 0x000000ffff7b7224 */ /* 0x000fe200078e005d */
[----:B------:R-:W-:Y:S01]  /*2730*/  STL.64 [R1+0x750], R210 ;  /* 0x000750d201007387 */ /* 0x000fe20000100a00 */
[----:B---3--:R-:W-:Y:S02]  /*2740*/  IMAD.MOV.U32 R120, RZ, RZ, R96 ;  /* 0x000000ffff787224 */ /* 0x008fe400078e0060 */
[----:B------:R-:W-:Y:S01]  /*2750*/  IMAD.MOV.U32 R121, RZ, RZ, R95 ;  /* 0x000000ffff797224 */ /* 0x000fe200078e005f */
[----:B------:R-:W-:Y:S01]  /*2760*/  STL.64 [R1+0x748], R208 ;  /* 0x000748d001007387 */ /* 0x000fe20000100a00 */
[----:B------:R-:W-:-:S03]  /*2770*/  WARPGROUP.ARRIVE ;  /* 0x00000000000079c5 */ /* 0x000fc60000000000 */
[----:B------:R-:W-:Y:S03]  /*2780*/  STL.64 [R1+0x740], R206 ;  /* 0x000740ce01007387 */ /* 0x000fe60000100a00 */
[----:B------:R-:W-:Y:S01]  /*2790*/  HGMMA.64x192x16.F32.BF16 R24, gdesc[UR12], RZ, !UPT, gsb0 ;  /* 0x02e000000c1879f0 */ /* 0x000fe2000c0018ff */
[----:B------:R-:W-:Y:S01]  /*27a0*/  STL.64 [R1+0x738], R204 ;  /* 0x000738cc01007387 */ /* 0x000fe20000100a00 */
[----:B------:R-:W-:Y:S01]  /*27b0*/  UMOV UR14, UR10 ;  /* 0x0000000a000e7c82 */ /* 0x000fe20008000000 */
[----:B------:R-:W-:Y:S02]  /*27c0*/  UMOV UR15, UR11 ;  /* 0x0000000b000f7c82 */ /* 0x000fe40008000000 */
[----:B------:R-:W-:Y:S04]  /*27d0*/  STL.64 [R1+0x730], R202 ;  /* 0x000730ca01007387 */ /* 0x000fe80000100a00 */
        /* <DEDUP_REMOVED lines=40> */
[----:B------:R0:W-:Y:S01]  /*2a60*/  STL.64 [R1+0x5e8], R120 ;  /* 0x0005e87801007387 */ /* 0x0001e20000100a00 */
[----:B------:R-:W-:-:S02]  /*2a70*/  WARPGROUP.DEPBAR.LE gsb0, 0x0 ;  /* 0x00008000000079c5 */ /* 0x000fc40000010000 */
[----:B0-----:R-:W-:-:S06]  /*2a80*/  WARPGROUP.ARRIVE ;  /* 0x00000000000079c5 */ /* 0x001fcc0000000000 */
[----:B------:R-:W-:Y:S03]  /*2a90*/  HGMMA.64x192x16.F32.BF16 R120, gdesc[UR12], RZ, !UPT, gsb0 ;  /* 0x02e000000c7879f0 */ /* 0x000fe6000c0018ff */
[----:B------:R-:W-:Y:S02]  /*2aa0*/  WARPGROUP.DEPBAR.LE gsb0, 0x0 ;  /* 0x00008000000079c5 */ /* 0x000fe40000010000 */
[----:B------:R-:W-:Y:S01]  /*2ab0*/  STL.64 [R1], R120 ;  /* 0x0000007801007387 */ /* 0x000fe20000100a00 */
[----:B------:R-:W-:Y:S02]  /*2ac0*/  IMAD.MOV.U32 R3, RZ, RZ, R214 ;  /* 0x000000ffff037224 */ /* 0x000fe400078e00d6 */
[----:B------:R-:W-:Y:S01]  /*2ad0*/  IMAD.MOV.U32 R0, RZ, RZ, R215 ;  /* 0x000000ffff007224 */ /* 0x000fe200078e00d7 */
[----:B------:R-:W-:Y:S01]  /*2ae0*/  STL.64 [R1+0x8], R122 ;  /* 0x0000087a01007387 */ /* 0x000fe20000100a00 */
[----:B------:R-:W-:-:S02]  /*2af0*/  IMAD.MOV.U32 R5, RZ, RZ, R212 ;  /* 0x000000ffff057224 */ /* 0x000fc400078e00d4 */
[----:B------:R-:W-:Y:S01]  /*2b00*/  IMAD.MOV.U32 R4, RZ, RZ, R213 ;  /* 0x000000ffff047224 */ /* 0x000fe200078e00d5 */
[----:B------:R-:W-:Y:S01]  /*2b10*/  STL.64 [R1+0x10], R124 ;  /* 0x0000107c01007387 */ /* 0x000fe20000100a00 */
[----:B------:R-:W-:Y:S02]  /*2b20*/  IMAD.MOV.U32 R8, RZ, RZ, R210 ;  /* 0x000000ffff087224 */ /* 0x000fe400078e00d2 */
[----:B------:R-:W-:Y:S01]  /*2b30*/  IMAD.MOV.U32 R7, RZ, RZ, R211 ;  /* 0x000000ffff077224 */ /* 0x000fe200078e00d3 */
[----:B------:R-:W-:Y:S01]  /*2b40*/  STL.64 [R1+0x18], R126 ;  /* 0x0000187e01007387 */ /* 0x000fe20000100a00 */
        /* <DEDUP_REMOVED lines=54> */
[----:B------:R-:W-:-:S03]  /*2eb0*/  IMAD.MOV.U32 R23, RZ, RZ, R173 ;  /* 0x000000ffff177224 */ /* 0x000fc600078e00ad */
[----:B------:R-:W-:Y:S04]  /*2ec0*/  STL.64 [R1+0xb0], R164 ;  /* 0x0000b0a401007387 */ /* 0x000fe80000100a00 */
[----:B------:R-:W-:Y:S04]  /*2ed0*/  STL.64 [R1+0xb8], R166 ;  /* 0x0000b8a601007387 */ /* 0x000fe80000100a00 */
[----:B------:R-:W-:Y:S04]  /*2ee0*/  STL.64 [R1+0xc0], R168 ;  /* 0x0000c0a801007387 */ /* 0x000fe80000100a00 */
[----:B------:R-:W-:Y:S04]  /*2ef0*/  STL.64 [R1+0xc8], R170 ;  /* 0x0000c8aa01007387 */ /* 0x000fe80000100a00 */
[----:B------:R0:W-:Y:S04]  /*2f00*/  STL [R1+0xd0], R172 ;  /* 0x0000d0ac01007387 */ /* 0x0001e80000100800 */
[----:B------:R-:W2:Y:S04]  /*2f10*/  LDL.LU.64 R214, [R1+0x760] ;  /* 0x0007600001d67983 */ /* 0x000ea80000300a00 */
        /* <DEDUP_REMOVED lines=20> */
[----:B0-----:R-:W2:Y:S04]  /*3060*/  LDL.LU.64 R172, [R1+0x6b8] ;  /* 0x0006b80001ac7983 */ /* 0x001ea80000300a00 */
        /* <DEDUP_REMOVED lines=25> */
[----:B------:R-:W2:Y:S01]  /*3200*/  LDL.LU.64 R120, [R1+0x5e8] ;  /* 0x0005e80001787983 */ /* 0x000ea20000300a00 */
[----:B------:R-:W-:-:S02]  /*3210*/  UIADD3 UR8, UR6, 0x2, URZ ;  /* 0x0000000206087890 */ /* 0x000fc4000fffe03f */
[----:B------:R-:W-:Y:S01]  /*3220*/  UIADD3 UR10, UR7, 0x2, URZ ;  /* 0x00000002070a7890 */ /* 0x000fe2000fffe03f */
[----:B------:R-:W-:Y:S01]  /*3230*/  UMOV UR9, 0x80000020 ;  /* 0x8000002000097882 */ /* 0x000fe20000000000 */
[----:B------:R-:W-:Y:S01]  /*3240*/  UMOV UR11, 0x80000020 ;  /* 0x80000020000b7882 */ /* 0x000fe20000000000 */
[----:B--2---:R-:W-:-:S06]  /*3250*/  WARPGROUP.ARRIVE ;  /* 0x00000000000079c5 */ /* 0x004fcc0000000000 */
[----:B------:R-:W-:Y:S03]  /*3260*/  HGMMA.64x192x16.F32.BF16 R120, gdesc[UR8], R120, gsb0 ;  /* 0x02e00000087879f0 */ /* 0x000fe60008001878 */
[----:B------:R-:W-:Y:S02]  /*3270*/  WARPGROUP.DEPBAR.LE gsb0, 0x0 ;  /* 0x00008000000079c5 */ /* 0x000fe40000010000 */
        /* <DEDUP_REMOVED lines=47> */
[----:B------:R0:W-:Y:S04]  /*3570*/  STL.64 [R1+0x2f8], R214 ;  /* 0x0002f8d601007387 */ /* 0x0001e80000100a00 */
        /* <DEDUP_REMOVED lines=48> */
[----:B------:R-:W-:Y:S01]  /*3880*/  UIADD3 UR14, UR7, 0x302, URZ ;  /* 0x00000302070e7890 */ /* 0x000fe2000fffe03f */
[----:B------:R-:W-:Y:S01]  /*3890*/  UMOV UR12, UR8 ;  /* 0x00000008000c7c82 */ /* 0x000fe20008000000 */
[----:B------:R-:W-:Y:S01]  /*38a0*/  UMOV UR13, UR9 ;  /* 0x00000009000d7c82 */ /* 0x000fe20008000000 */
        /* <DEDUP_REMOVED lines=42> */
[----:B0-----:R-:W2:Y:S04]  /*3b50*/  LDL.LU R140, [R1] ;  /* 0x00000000018c7983 */ /* 0x001ea80000300800 */
[----:B------:R-:W2:Y:S04]  /*3b60*/  LDL.LU R141, [R1+0x4] ;  /* 0x00000400018d7983 */ /* 0x000ea80000300800 */
        /* <DEDUP_REMOVED lines=50> */
[----:B------:R-:W2:Y:S01]  /*3e90*/  LDL.LU R192, [R1+0xd0] ;  /* 0x0000d00001c07983 */ /* 0x000ea20000300800 */
[----:B------:R-:W-:Y:S01]  /*3ea0*/  UIADD3 UR12, UR6, 0x202, URZ ;  /* 0x00000202060c7890 */ /* 0x000fe2000fffe03f */
[----:B------:R-:W-:Y:S01]  /*3eb0*/  WARPGROUP.ARRIVE ;  /* 0x00000000000079c5 */ /* 0x000fe20000000000 */
[----:B------:R-:W-:Y:S01]  /*3ec0*/  UMOV UR13, 0x80000020 ;  /* 0x80000020000d7882 */ /* 0x000fe20000000000 */
[----:B------:R-:W-:-:S02]  /*3ed0*/  IMAD.MOV.U32 R201, RZ, RZ, R235 ;  /* 0x000000ffffc97224 */ /* 0x000fc400078e00eb */
[----:B------:R-:W-:Y:S02]  /*3ee0*/  IMAD.MOV.U32 R202, RZ, RZ, R234 ;  /* 0x000000ffffca7224 */ /* 0x000fe400078e00ea */
[----:B------:R-:W-:Y:S02]  /*3ef0*/  IMAD.MOV.U32 R203, RZ, RZ, R233 ;  /* 0x000000ffffcb7224 */ /* 0x000fe400078e00e9 */
[----:B------:R-:W-:Y:S01]  /*3f00*/  HGMMA.64x192x16.F32.BF16 R24, gdesc[UR12], R24, gsb0 ;  /* 0x02e000000c1879f0 */ /* 0x000fe20008001818 */
        /* <DEDUP_REMOVED lines=19> */
[----:B------:R-:W-:Y:S01]  /*4040*/  IMAD.MOV.U32 R200, RZ, RZ, R2 ;  /* 0x000000ffffc87224 */ /* 0x000fe200078e0002 */
[----:B------:R-:W-:Y:S01]  /*4050*/  UMOV UR8, UR12 ;  /* 0x0000000c00087c82 */ /* 0x000fe20008000000 */
[----:B------:R-:W-:Y:S01]  /*4060*/  IMAD.MOV.U32 R221, RZ, RZ, R21 ;  /* 0x000000ffffdd7224 */ /* 0x000fe200078e0015 */
[----:B------:R-:W-:Y:S01]  /*4070*/  UMOV UR9, UR13 ;  /* 0x0000000d00097c82 */ /* 0x000fe20008000000 */
[----:B------:R-:W-:Y:S01]  /*4080*/  IMAD.MOV.U32 R222, RZ, RZ, R20 ;  /* 0x000000ffffde7224 */ /* 0x000fe200078e0014 */
[----:B------:R0:W5:Y:S01]  /*4090*/  LDL.LU R23, [R1+0x464] ;  /* 0x0004640001177983 */ /* 0x0001620000300800 */
[----:B------:R-:W-:-:S02]  /*40a0*/  IMAD.MOV.U32 R223, RZ, RZ, R15 ;  /* 0x000000ffffdf7224 */ /* 0x000fc400078e000f */
[----:B------:R-:W-:Y:S01]  /*40b0*/  IMAD.MOV.U32 R224, RZ, RZ, R14 ;  /* 0x000000ffffe07224 */ /* 0x000fe200078e000e */
[----:B------:R0:W5:Y:S01]  /*40c0*/  LDL.LU R22, [R1+0x460] ;  /* 0x0004600001167983 */ /* 0x0001620000300800 */
[----:B------:R-:W-:Y:S02]  /*40d0*/  IMAD.MOV.U32 R225, RZ, RZ, R13 ;  /* 0x000000ffffe17224 */ /* 0x000fe400078e000d */
[----:B------:R-:W-:Y:S01]  /*40e0*/  IMAD.MOV.U32 R226, RZ, RZ, R12 ;  /* 0x000000ffffe27224 */ /* 0x000fe200078e000c */
[----:B------:R0:W5:Y:S01]  /*40f0*/  LDL.LU R19, [R1+0x45c] ;  /* 0x00045c0001137983 */ /* 0x0001620000300800 */
[----:B------:R-:W-:Y:S02]  /*4100*/  IMAD.MOV.U32 R227, RZ, RZ, R11 ;  /* 0x000000ffffe37224 */ /* 0x000fe400078e000b */
        /* <DEDUP_REMOVED lines=11> */
[----:B------:R-:W-:-:S03]  /*41c0*/  IMAD.MOV.U32 R235, RZ, RZ, R0 ;  /* 0x000000ffffeb7224 */ /* 0x000fc600078e0000 */
[----:B------:R0:W5:Y:S01]  /*41d0*/  LDL.LU R2, [R1+0x448] ;  /* 0x0004480001027983 */ /* 0x0001620000300800 */
[----:B------:R-:W-:Y:S02]  /*41e0*/  WARPGROUP.DEPBAR.LE gsb0, 0x0 ;  /* 0x00008000000079c5 */ /* 0x000fe40000010000 */
[----:B--2---:R-:W-:-:S06]  /*41f0*/  WARPGROUP.ARRIVE ;  /* 0x00000000000079c5 */ /* 0x004fcc0000000000 */
[----:B------:R-:W-:Y:S03]  /*4200*/  HGMMA.64x192x16.F32.BF16 R140, gdesc[UR8], R140, gsb0 ;  /* 0x02e00000088c79f0 */ /* 0x000fe6000800188c */
[----:B------:R-:W-:Y:S02]  /*4210*/  WARPGROUP.DEPBAR.LE gsb0, 0x0 ;  /* 0x00008000000079c5 */ /* 0x000fe40000010000 */
[----:B------:R-:W-:Y:S04]  /*4220*/  STL.64 [R1], R140 ;  /* 0x0000008c01007387 */ /* 0x000fe80000100a00 */
        /* <DEDUP_REMOVED lines=47> */
[----:B-1----:R0:W5:Y:S04]  /*4520*/  LDL.LU.64 R214, [R1+0x440] ;  /* 0x0004400001d67983 */ /* 0x0021680000300a00 */
[----:B------:R0:W5:Y:S04]  /*4530*/  LDL.LU.64 R212, [R1+0x438] ;  /* 0x0004380001d47983 */ /* 0x0001680000300a00 */
        /* <DEDUP_REMOVED lines=35> */
[----:B------:R0:W5:Y:S01]  /*4770*/  LDL.LU.64 R140, [R1+0x318] ;  /* 0x00031800018c7983 */ /* 0x0001620000300a00 */
[----:B------:R-:W-:Y:S05]  /*4780*/  @!P1 BRA `(.L_x_22) ;  /* 0x0000003c00849947 */ /* 0x000fea0003800000 */
[----:B------:R-:W-:Y:S01]  /*4790*/  UIADD3 UR6, UR39, 0x1, URZ ;  /* 0x0000000127067890 */ /* 0x000fe2000fffe03f */
[----:B-----5:R-:W-:Y:S02]  /*47a0*/  IMAD.MOV.U32 R3, RZ, RZ, R6 ;  /* 0x000000ffff037224 */ /* 0x020fe400078e0006 */
[----:B------:R-:W-:Y:S01]  /*47b0*/  IMAD.U32 R0, RZ, RZ, UR39 ;  /* 0x00000027ff007e24 */ /* 0x000fe2000f8e00ff */
[----:B------:R-:W-:-:S04]  /*47c0*/  UISETP.NE.AND UP0, UPT, UR6, 0x6, UPT ;  /* 0x000000060600788c */ /* 0x000fc8000bf05270 */
[----:B------:R-:W-:Y:S02]  /*47d0*/  USEL UR7, URZ, 0x1, UP0 ;  /* 0x000000013f077887 */ /* 0x000fe40008000000 */
[----:B------:R-:W-:Y:S02]  /*47e0*/  USEL UR6, UR6, URZ, UP0 ;  /* 0x0000003f06067287 */ /* 0x000fe40008000000 */
[----:B------:R-:W-:-:S06]  /*47f0*/  ULOP3.LUT UR7, UR38, UR7, URZ, 0x3c, !UPT ;  /* 0x0000000726077292 */ /* 0x000fcc000f8e3c3f */
[----:B------:R-:W-:-:S07]  /*4800*/  IMAD.U32 R4, RZ, RZ, UR7 ;  /* 0x00000007ff047e24 */ /* 0x000fce000f8e00ff */
.L_x_29:
[----:B------:R-:W-:Y:S05]  /*4810*/  @!P0 BRA `(.L_x_23) ;  /* 0x0000000000048947 */ /* 0x000fea0003800000 */
[----:B------:R-:W-:Y:S01]  /*4820*/  BPT.TRAP 0x1 ;  /* 0x000000040000795c */ /* 0x000fe20000300000 */
.L_x_23:
[----:B------:R-:W-:Y:S01]  /*4830*/  ULEA UR7, UR6, UR41, 0x3 ;  /* 0x0000002906077291 */ /* 0x000fe2000f8e183f */
[----:B------:R-:W-:-:S08]  /*4840*/  SHF.L.U32 R5, R4, 0x1f, RZ ;  /* 0x0000001f04057819 */ /* 0x000fd000000006ff */
[----:B------:R1:W2:Y:S01]  /*4850*/  SYNCS.PHASECHK.TRANS64.TRYWAIT P1, [UR7], R5 ;  /* 0x00000005ff0075a7 */ /* 0x0002a20008020147 */
[----:B------:R-:W-:Y:S05]  /*4860*/  @!P0 BRA `(.L_x_24) ;  /* 0x0000000000048947 */ /* 0x000fea0003800000 */
[----:B------:R-:W-:Y:S01]  /*4870*/  BPT.TRAP 0x1 ;  /* 0x000000040000795c */ /* 0x000fe20000300000 */
.L_x_24:
[----:B--2---:R-:W-:Y:S05]  /*4880*/  @P1 BRA `(.L_x_25) ;  /* 0x0000000000081947 */ /* 0x004fea0003800000 */
[----:B------:R-:W2:Y:S02]  /*4890*/  SYNCS.PHASECHK.TRANS64.TRYWAIT P1, [UR7], R5 ;  /* 0x00000005ff0075a7 */ /* 0x000ea40008020147 */
[----:B--2---:R-:W-:Y:S05]  /*48a0*/  @!P1 BRA `(.L_x_26) ;  /* 0x000001f400a49947 */ /* 0x004fea0003800000 */
.L_x_25:
        /* <DEDUP_REMOVED lines=48> */
[----:B---3--:R-:W3:Y:S04]  /*4bb0*/  LDL.LU.64 R24, [R1+0x180] ;  /* 0x0001800001187983 */ /* 0x008ee80000300a00 */
[----:B------:R-:W3:Y:S04]  /*4bc0*/  LDL.LU.64 R26, [R1+0x188] ;  /* 0x00018800011a7983 */ /* 0x000ee80000300a00 */
        /* <DEDUP_REMOVED lines=45> */
[----:B------:R-:W3:Y:S01]  /*4ea0*/  LDL.LU.64 R118, [R1+0x2f8] ;  /* 0x0002f80001767983 */ /* 0x000ee20000300a00 */
[----:B------:R-:W-:-:S02]  /*4eb0*/  UIMAD UR7, UR6, 0x300, UR4 ;  /* 0x00000300060778a4 */ /* 0x000fc4000f8e0204 */
[----:B------:R-:W-:Y:S01]  /*4ec0*/  UIMAD UR16, UR6, 0x600, UR5 ;  /* 0x00000600061078a4 */ /* 0x000fe2000f8e0205 */
[----:B------:R-:W-:Y:S01]  /*4ed0*/  STL [R1+0x470], R23 ;  /* 0x0004701701007387 */ /* 0x000fe20000100800 */
[----:B------:R-:W-:Y:S01]  /*4ee0*/  UMOV UR9, 0x80000020 ;  /* 0x8000002000097882 */ /* 0x000fe20000000000 */
[----:B------:R-:W-:Y:S02]  /*4ef0*/  UMOV UR11, 0x80000020 ;  /* 0x80000020000b7882 */ /* 0x000fe40000000000 */
[----:B------:R-:W-:Y:S02]  /*4f00*/  UMOV UR8, UR7 ;  /* 0x0000000700087c82 */ /* 0x000fe40008000000 */
[----:B------:R-:W-:Y:S01]  /*4f10*/  UMOV UR10, UR16 ;  /* 0x00000010000a7c82 */ /* 0x000fe20008000000 */
[----:B------:R-:W-:Y:S01]  /*4f20*/  UIADD3 UR14, UR16, 0x300, URZ ;  /* 0x00000300100e7890 */ /* 0x000fe2000fffe03f */
[----:B------:R-:W-:Y:S01]  /*4f30*/  STL [R1+0x46c], R22 ;  /* 0x00046c1601007387 */ /* 0x000fe20000100800 */
[----:B------:R-:W-:Y:S01]  /*4f40*/  UMOV UR12, UR8 ;  /* 0x00000008000c7c82 */ /* 0x000fe20008000000 */
[----:B------:R-:W-:Y:S01]  /*4f50*/  UMOV UR13, UR9 ;  /* 0x00000009000d7c82 */ /* 0x000fe20008000000 */
[----:B------:R-:W-:Y:S01]  /*4f60*/  UMOV UR15, 0x80000020 ;  /* 0x80000020000f7882 */ /* 0x000fe20000000000 */
[----:B------:R-:W-:Y:S04]  /*4f70*/  STL [R1+0x468], R19 ;  /* 0x0004681301007387 */ /* 0x000fe80000100800 */
[----:B------:R-:W-:Y:S04]  /*4f80*/  STL [R1+0x464], R18 ;  /* 0x0004641201007387 */ /* 0x000fe80000100800 */
[----:B------:R-:W-:Y:S04]  /*4f90*/  STL [R1+0x460], R17 ;  /* 0x0004601101007387 */ /* 0x000fe80000100800 */
[----:B------:R-:W-:Y:S04]  /*4fa0*/  STL [R1+0x45c], R16 ;  /* 0x00045c1001007387 */ /* 0x000fe80000100800 */
[----:B------:R-:W-:Y:S04]  /*4fb0*/  STL [R1+0x458], R6 ;  /* 0x0004580601007387 */ /* 0x000fe80000100800 */
[----:B------:R-:W-:Y:S04]  /*4fc0*/  STL [R1+0x454], R4 ;  /* 0x0004540401007387 */ /* 0x000fe80000100800 */
[----:B------:R-:W-:Y:S04]  /*4fd0*/  STL [R1+0x450], R3 ;  /* 0x0004500301007387 */ /* 0x000fe80000100800 */
[----:B------:R4:W-:Y:S04]  /*4fe0*/  STL [R1+0x44c], R2 ;  /* 0x00044c0201007387 */ /* 0x0009e80000100800 */
[----:B------:R0:W-:Y:S01]  /*4ff0*/  STL [R1+0x448], R0 ;  /* 0x0004480001007387 */ /* 0x0001e20000100800 */
[----:B---3--:R-:W-:-:S06]  /*5000*/  WARPGROUP.ARRIVE ;  /* 0x00000000000079c5 */ /* 0x008fcc0000000000 */
[----:B------:R-:W-:Y:S03]  /*5010*/  HGMMA.64x192x16.F32.BF16 R24, gdesc[UR8], R24, gsb0 ;  /* 0x02e00000081879f0 */ /* 0x000fe60008001818 */
[----:B------:R-:W-:Y:S02]  /*5020*/  WARPGROUP.DEPBAR.LE gsb0, 0x0 ;  /* 0x00008000000079c5 */ /* 0x000fe40000010000 */
[----:B------:R-:W-:Y:S01]  /*5030*/  WARPGROUP.ARRIVE ;  /* 0x00000000000079c5 */ /* 0x000fe20000000000 */
[----:B------:R-:W-:Y:S01]  /*5040*/  STL.64 [R1+0x180], R24 ;  /* 0x0001801801007387 */ /* 0x000fe20000100a00 */
[----:B----4-:R-:W-:Y:S02]  /*5050*/  IMAD.MOV.U32 R2, RZ, RZ, R118 ;  /* 0x000000ffff027224 */ /* 0x010fe400078e0076 */
[----:B0-----:R-:W-:Y:S01]  /*5060*/  IMAD.MOV.U32 R0, RZ, RZ, R119 ;  /* 0x000000ffff007224 */ /* 0x001fe200078e0077 */
[----:B------:R-:W-:Y:S10]  /*5070*/  STL.64 [R1+0x188], R26 ;  /* 0x0001881a01007387 */ /* 0x000ff40000100a00 */
[----:B------:R-:W-:Y:S01]  /*5080*/  HGMMA.64x192x16.F32.BF16 R120, gdesc[UR12], R120, gsb0 ;  /* 0x02e000000c7879f0 */ /* 0x000fe20008001878 */
[----:B------:R-:W-:Y:S01]  /*5090*/  IMAD.MOV.U32 R4, RZ, RZ, R116 ;  /* 0x000000ffff047224 */ /* 0x000fe200078e0074 */
[----:B------:R-:W-:Y:S01]  /*50a0*/  STL.64 [R1+0x190], R28 ;  /* 0x0001901c01007387 */ /* 0x000fe20000100a00 */
[----:B------:R-:W-:-:S02]  /*50b0*/  IMAD.MOV.U32 R3, RZ, RZ, R117 ;  /* 0x000000ffff037224 */ /* 0x000fc400078e0075 */
[----:B------:R-:W-:Y:S01]  /*50c0*/  IMAD.MOV.U32 R6, RZ, RZ, R114 ;  /* 0x000000ffff067224 */ /* 0x000fe200078e0072 */
[----:B------:R-:W-:Y:S01]  /*50d0*/  STL.64 [R1+0x198], R30 ;  /* 0x0001981e01007387 */ /* 0x000fe20000100a00 */
[----:B-12---:R-:W-:Y:S02]  /*50e0*/  IMAD.MOV.U32 R5, RZ, RZ, R115 ;  /* 0x000000ffff057224 */ /* 0x006fe400078e0073 */
        /* <DEDUP_REMOVED lines=105> */
[----:B------:R-:W-:-:S03]  /*5780*/  WARPGROUP.DEPBAR.LE gsb0, 0x0 ;  /* 0x00008000000079c5 */ /* 0x000fc60000010000 */
[----:B------:R-:W2:Y:S04]  /*5790*/  LDL.LU.64 R28, [R1+0x788] ;  /* 0x00078800011c7983 */ /* 0x000ea80000300a00 */
[----:B------:R-:W2:Y:S04]  /*57a0*/  LDL.LU.64 R26, [R1+0x780] ;  /* 0x00078000011a7983 */ /* 0x000ea80000300a00 */
[----:B------:R-:W2:Y:S04]  /*57b0*/  LDL.LU.64 R24, [R1+0x778] ;  /* 0x0007780001187983 */ /* 0x000ea80000300a00 */
        /* <DEDUP_REMOVED lines=48> */
[----:B0-----:R-:W3:Y:S04]  /*5ac0*/  LDL.LU R120, [R1+0x180] ;  /* 0x0001800001787983 */ /* 0x001ee80000300800 */
[----:B------:R-:W3:Y:S04]  /*5ad0*/  LDL.LU R121, [R1+0x184] ;  /* 0x0001840001797983 */ /* 0x000ee80000300800 */
[----:B------:R-:W4:Y:S04]  /*5ae0*/  LDL.LU R122, [R1+0x188] ;  /* 0x00018800017a7983 */ /* 0x000f280000300800 */
[----:B------:R-:W4:Y:S04]  /*5af0*/  LDL.LU R123, [R1+0x18c] ;  /* 0x00018c00017b7983 */ /* 0x000f280000300800 */
[----:B------:R-:W2:Y:S04]  /*5b00*/  LDL.LU R124, [R1+0x190] ;  /* 0x00019000017c7983 */ /* 0x000ea80000300800 */
[----:B------:R-:W2:Y:S04]  /*5b10*/  LDL.LU R125, [R1+0x194] ;  /* 0x00019400017d7983 */ /* 0x000ea80000300800 */
[----:B------:R-:W3:Y:S04]  /*5b20*/  LDL.LU R126, [R1+0x198] ;  /* 0x00019800017e7983 */ /* 0x000ee80000300800 */
        /* <DEDUP_REMOVED lines=45> */
[----:B------:R-:W2:Y:S01]  /*5e00*/  LDL.LU R172, [R1+0x250] ;  /* 0x0002500001ac7983 */ /* 0x000ea20000300800 */
[----:B------:R-:W-:-:S02]  /*5e10*/  IMAD.MOV.U32 R214, RZ, RZ, R2 ;  /* 0x000000ffffd67224 */ /* 0x000fc400078e0002 */
[----:B------:R-:W-:Y:S02]  /*5e20*/  IMAD.MOV.U32 R215, RZ, RZ, R0 ;  /* 0x000000ffffd77224 */ /* 0x000fe400078e0000 */
        /* <DEDUP_REMOVED lines=60> */
[----:B------:R-:W-:-:S03]  /*61f0*/  IMAD.MOV.U32 R173, RZ, RZ, R235 ;  /* 0x000000ffffad7224 */ /* 0x000fc600078e00eb */
[----:B------:R-:W-:Y:S04]  /*6200*/  STL.64 [R1+0x6d0], R174 ;  /* 0x0006d0ae01007387 */ /* 0x000fe80000100a00 */
[----:B--2---:R-:W-:Y:S04]  /*6210*/  STL.64 [R1+0x6c8], R172 ;  /* 0x0006c8ac01007387 */ /* 0x004fe80000100a00 */
[----:B----4-:R-:W-:Y:S04]  /*6220*/  STL.64 [R1+0x6c0], R170 ;  /* 0x0006c0aa01007387 */ /* 0x010fe80000100a00 */
[----:B---3--:R-:W-:Y:S04]  /*6230*/  STL.64 [R1+0x6b8], R168 ;  /* 0x0006b8a801007387 */ /* 0x008fe80000100a00 */
        /* <DEDUP_REMOVED lines=24> */
[----:B0-----:R-:W2:Y:S04]  /*63c0*/  LDL.LU.64 R120, [R1] ;  /* 0x0000000001787983 */ /* 0x001ea80000300a00 */
        /* <DEDUP_REMOVED lines=48> */
[----:B------:R-:W-:Y:S01]  /*66d0*/  WARPGROUP.ARRIVE ;  /* 0x00000000000079c5 */ /* 0x000fe20000000000 */
[----:B------:R-:W-:-:S07]  /*66e0*/  UMOV UR13, 0x80000020 ;  /* 0x80000020000d7882 */ /* 0x000fce0000000000 */
[----:B------:R-:W-:Y:S01]  /*66f0*/  HGMMA.64x192x16.F32.BF16 R24, gdesc[UR12], R24, gsb0 ;  /* 0x02e000000c1879f0 */ /* 0x000fe20008001818 */
[----:B------:R-:W-:Y:S01]  /*6700*/  UMOV UR14, UR10 ;  /* 0x0000000a000e7c82 */ /* 0x000fe20008000000 */
[----:B------:R-:W-:Y:S01]  /*6710*/  UMOV UR15, UR11 ;  /* 0x0000000b000f7c82 */ /* 0x000fe20008000000 */
[----:B------:R-:W-:Y:S02]  /*6720*/  WARPGROUP.DEPBAR.LE gsb0, 0x0 ;  /* 0x00008000000079c5 */ /* 0x000fe40000010000 */
[----:B--2---:R-:W-:-:S15]  /*6730*/  WARPGROUP.ARRIVE ;  /* 0x00000000000079c5 */ /* 0x004fde0000000000 */
[----:B------:R-:W-:Y:S03]  /*6740*/  HGMMA.64x192x16.F32.BF16 R120, gdesc[UR12], R120, gsb0 ;  /* 0x02e000000c7879f0 */ /* 0x000fe60008001878 */
        /* <DEDUP_REMOVED lines=366> */
[----:B------:R0:W5:Y:S04]  /*7e30*/  LDL.LU R16, [R1+0x45c] ;  /* 0x00045c0001107983 */ /* 0x0001680000300800 */
[----:B------:R0:W5:Y:S04]  /*7e40*/  LDL.LU R6, [R1+0x458] ;  /* 0x0004580001067983 */ /* 0x0001680000300800 */
[----:B------:R0:W5:Y:S04]  /*7e50*/  LDL.LU R4, [R1+0x454] ;  /* 0x0004540001047983 */ /* 0x0001680000300800 */
[----:B------:R0:W5:Y:S04]  /*7e60*/  LDL.LU R3, [R1+0x450] ;  /* 0x0004500001037983 */ /* 0x0001680000300800 */
[----:B------:R0:W5:Y:S04]  /*7e70*/  LDL.LU R2, [R1+0x44c] ;  /* 0x00044c0001027983 */ /* 0x0001680000300800 */
[----:B------:R0:W5:Y:S01]  /*7e80*/  LDL.LU R0, [R1+0x448] ;  /* 0x0004480001007983 */ /* 0x0001620000300800 */
[----:B------:R-:W-:-:S02]  /*7e90*/  WARPGROUP.DEPBAR.LE gsb0, 0x0 ;  /* 0x00008000000079c5 */ /* 0x000fc40000010000 */
        /* <DEDUP_REMOVED lines=90> */
[----:B------:R-:W-:Y:S01]  /*8440*/  BPT.TRAP 0x1 ;  /* 0x000000040000795c */ /* 0x000fe20000300000 */
.L_x_27:
[----:B------:R-:W2:Y:S04]  /*8450*/  LDL R8, [R1+0x300] ;  /* 0x0003000001087983 */ /* 0x000ea80000100800 */
[----:B------:R-:W3:Y:S01]  /*8460*/  LDL R7, [R1+0x304] ;  /* 0x0003040001077983 */ /* 0x000ee20000100800 */
[----:B-----5:R-:W-:-:S13]  /*8470*/  ISETP.NE.AND P1, PT, R23, RZ, PT ;  /* 0x000000ff1700720c */ /* 0x020fda0003f25270 */
[----:B------:R-:W-:-:S05]  /*8480*/  @P1 LEA R5, R0, UR41, 0x3 ;  /* 0x0000002900051c11 */ /* 0x000fca000f8e18ff */
[----:B------:R-:W-:-:S05]  /*8490*/  @P1 VIADD R5, R5, 0x30 ;  /* 0x0000003005051836 */ /* 0x000fca0000000000 */
[----:B--2---:R-:W-:-:S04]  /*84a0*/  @P1 PRMT R5, R8, 0x654, R5 ;  /* 0x0000065408051816 */ /* 0x004fc80000000005 */
[----:B------:R1:W-:Y:S01]  /*84b0*/  @P1 SYNCS.ARRIVE.TRANS64.RED.A1T0 RZ, [R5+URZ], RZ ;  /* 0x000000ff05ff19a7 */ /* 0x0003e2000810043f */
[----:B---3--:R-:W-:-:S13]  /*84c0*/  ISETP.GT.U32.AND P1, PT, R7, 0x1, PT ;  /* 0x000000010700780c */ /* 0x008fda0003f24070 */
[----:B-1----:R-:W-:Y:S05]  /*84d0*/  @P1 BRA `(.L_x_28) ;  /* 0x0000000000041947 */ /* 0x002fea0003800000 */
[----:B------:R-:W-:Y:S01]  /*84e0*/  BPT.TRAP 0x1 ;  /* 0x000000040000795c */ /* 0x000fe20000300000 */
.L_x_28:
[----:B------:R-:W-:Y:S01]  /*84f0*/  UIADD3 UR6, UR6, 0x1, URZ ;  /* 0x0000000106067890 */ /* 0x000fe2000fffe03f */
[C---:B------:R-:W-:Y:S01]  /*8500*/  ISETP.GT.AND P2, PT, R3.reuse, 0x1, PT ;  /* 0x000000010300780c */ /* 0x040fe20003f44270 */
[----:B------:R-:W-:Y:S02]  /*8510*/  VIADD R0, R0, 0x1 ;  /* 0x0000000100007836 */ /* 0x000fe40000000000 */
[----:B------:R-:W-:Y:S01]  /*8520*/  UISETP.NE.AND UP0, UPT, UR6, 0x6, UPT ;  /* 0x000000060600788c */ /* 0x000fe2000bf05270 */
[----:B------:R-:W-:Y:S02]  /*8530*/  VIADD R3, R3, 0xffffffff ;  /* 0xffffffff03037836 */ /* 0x000fe40000000000 */
[C---:B------:R-:W-:Y:S01]  /*8540*/  ISETP.NE.AND P1, PT, R0.reuse, 0x6, PT ;  /* 0x000000060000780c */ /* 0x040fe20003f25270 */
[----:B------:R-:W-:Y:S02]  /*8550*/  USEL UR7, URZ, 0x1, UP0 ;  /* 0x000000013f077887 */ /* 0x000fe40008000000 */
[----:B------:R-:W-:Y:S01]  /*8560*/  USEL UR6, UR6, URZ, UP0 ;  /* 0x0000003f06067287 */ /* 0x000fe20008000000 */
[----:B------:R-:W-:-:S03]  /*8570*/  SEL R0, R0, RZ, P1 ;  /* 0x000000ff00007207 */ /* 0x000fc60000800000 */
[----:B------:R-:W-:Y:S01]  /*8580*/  LOP3.LUT R4, R4, UR7, RZ, 0x3c, !PT ;  /* 0x0000000704047c12 */ /* 0x000fe2000f8e3cff */
[----:B------:R-:W-:Y:S07]  /*8590*/  @P2 BRA `(.L_x_29) ;  /* 0xffffffc0009c2947 */ /* 0x000fee000383ffff */
.L_x_22:
[----:B------:R-:W1:Y:S02]  /*85a0*/  LDC R0, c[0x0][0x28c] ;  /* 0x0000a300ff007b82 */ /* 0x000e640000000800 */
[----:B-1----:R-:W-:-:S13]  /*85b0*/  ISETP.GE.AND P1, PT, R0, 0x1, PT ;  /* 0x000000010000780c */ /* 0x002fda0003f26270 */
[----:B------:R-:W-:Y:S05]  /*85c0*/  @!P1 BRA `(.L_x_30) ;  /* 0x0000000000409947 */ /* 0x000fea0003800000 */
[----:B------:R-:W-:Y:S05]  /*85d0*/  @!P0 BRA `(.L_x_31) ;  /* 0x0000000000048947 */ /* 0x000fea0003800000 */
[----:B------:R-:W-:Y:S01]  /*85e0*/  BPT.TRAP 0x1 ;  /* 0x000000040000795c */ /* 0x000fe20000300000 */
.L_x_31:
[----:B------:R-:W2:Y:S04]  /*85f0*/  LDL R7, [R1+0x300] ;  /* 0x0003000001077983 */ /* 0x000ea80000100800 */
[----:B------:R-:W3:Y:S01]  /*8600*/  LDL R3, [R1+0x304] ;  /* 0x0003040001037983 */ /* 0x000ee20000100800 */
[----:B-----5:R-:W-:-:S13]  /*8610*/  ISETP.NE.AND P0, PT, R23, RZ, PT ;  /* 0x000000ff1700720c */ /* 0x020fda0003f05270 */
[----:B------:R-:W-:-:S04]  /*8620*/  @P0 VIADD R6, R6, UR39 ;  /* 0x0000002706060c36 */ /* 0x000fc80008000000 */
[----:B------:R-:W-:-:S05]  /*8630*/  @P0 IMAD.WIDE.U32 R4, R6, -0x55555555, RZ ;  /* 0xaaaaaaab06040825 */ /* 0x000fca00078e00ff */
[----:B------:R-:W-:-:S05]  /*8640*/  @P0 SHF.R.U32.HI R0, RZ, 0x2, R5 ;  /* 0x00000002ff000819 */ /* 0x000fca0000011605 */
[----:B------:R-:W-:-:S05]  /*8650*/  @P0 IMAD R0, R0, -0x6, R6 ;  /* 0xfffffffa00000824 */ /* 0x000fca00078e0206 */
[----:B------:R-:W-:-:S05]  /*8660*/  @P0 LEA R0, R0, UR41, 0x3 ;  /* 0x0000002900000c11 */ /* 0x000fca000f8e18ff */
[----:B------:R-:W-:-:S05]  /*8670*/  @P0 VIADD R0, R0, 0x30 ;  /* 0x0000003000000836 */ /* 0x000fca0000000000 */
[----:B--2---:R-:W-:-:S04]  /*8680*/  @P0 PRMT R0, R7, 0x654, R0 ;  /* 0x0000065407000816 */ /* 0x004fc80000000000 */
[----:B------:R1:W-:Y:S01]  /*8690*/  @P0 SYNCS.ARRIVE.TRANS64.RED.A1T0 RZ, [R0+URZ], RZ ;  /* 0x000000ff00ff09a7 */ /* 0x0003e2000810043f */
[----:B---3--:R-:W-:-:S13]  /*86a0*/  ISETP.GT.U32.AND P0, PT, R3, 0x1, PT ;  /* 0x000000010300780c */ /* 0x008fda0003f04070 */
[----:B-1----:R-:W-:Y:S05]  /*86b0*/  @P0 BRA `(.L_x_30) ;  /* 0x0000000000040947 */ /* 0x002fea0003800000 */
[----:B------:R-:W-:Y:S01]  /*86c0*/  BPT.TRAP 0x1 ;  /* 0x000000040000795c */ /* 0x000fe20000300000 */
.L_x_30:
[----:B0-----:R-:W2:Y:S01]  /*86d0*/  LDL R235, [R1+0x308] ;  /* 0x0003080001eb7983 */ /* 0x001ea20000100800 */
[----:B------:R-:W0:Y:S01]  /*86e0*/  LDC R5, c[0x0][0x288] ;  /* 0x0000a200ff057b82 */ /* 0x000e220000000800 */
[----:B-----5:R-:W1:Y:S01]  /*86f0*/  S2R R6, SR_TID.X ;  /* 0x0000000000067919 */ /* 0x020e620000002100 */
[----:B------:R-:W-:Y:S01]  /*8700*/  IMAD R216, R19, 0x180, RZ ;  /* 0x0000018013d87824 */ /* 0x000fe200078e02ff */
[----:B------:R-:W-:Y:S01]  /*8710*/  UIADD3 UR39, UR40, UR39, URZ ;  /* 0x0000002728277290 */ /* 0x000fe2000fffe03f */
[----:B------:R-:W-:Y:S01]  /*8720*/  ULDC UR4, c[0x0][0x284] ;  /* 0x0000a10000047ab9 */ /* 0x000fe20000000800 */
[----:B------:R-:W-:Y:S02]  /*8730*/  UISETP.GE.U32.AND UP1, UPT, UR40, 0x6, UPT ;  /* 0x000000062800788c */ /* 0x000fe4000bf26070 */
[----:B------:R-:W-:Y:S01]  /*8740*/  UISETP.GT.U32.AND UP0, UPT, UR39, 0x5, UPT ;  /* 0x000000052700788c */ /* 0x000fe2000bf04070 */
[----:B------:R-:W-:Y:S01]  /*8750*/  ULDC.64 UR8, c[0x0][0x5d0] ;  /* 0x0001740000087ab9 */ /* 0x000fe20000000a00 */
[----:B-1----:R-:W-:-:S02]  /*8760*/  SHF.R.U32.HI R3, RZ, 0x7, R6 ;  /* 0x00000007ff037819 */ /* 0x002fc40000011606 */
[----:B------:R-:W-:Y:S02]  /*8770*/  SHF.R.U32.HI R4, RZ, 0x2, R6 ;  /* 0x00000002ff047819 */ /* 0x000fe40000011606 */
[----:B------:R-:W-:Y:S02]  /*8780*/  LOP3.LUT R11, R6, 0x60, RZ, 0xc0, !PT ;  /* 0x00000060060b7812 */ /* 0x000fe400078ec0ff */
[----:B------:R-:W-:Y:S02]  /*8790*/  LOP3.LUT R3, R3, 0x1, RZ, 0xc0, !PT ;  /* 0x0000000103037812 */ /* 0x000fe400078ec0ff */
[----:B------:R-:W-:Y:S02]  /*87a0*/  LOP3.LUT R4, R4, 0x7, RZ, 0xc0, !PT ;  /* 0x0000000704047812 */ /* 0x000fe400078ec0ff */
[----:B------:R-:W-:Y:S01]  /*87b0*/  SHF.R.U32.HI R11, RZ, 0x1, R11 ;  /* 0x00000001ff0b7819 */ /* 0x000fe2000001160b */
[----:B------:R-:W-:-:S03]  /*87c0*/  IMAD.SHL.U32 R10, R3, 0x40, RZ ;  /* 0x00000040030a7824 */ /* 0x000fc600078e00ff */
[--C-:B------:R-:W-:Y:S02]  /*87d0*/  IADD3 R0, RZ, -R11, -R4.reuse ;  /* 0x8000000bff007210 */ /* 0x100fe40007ffe804 */
[----:B------:R-:W-:Y:S02]  /*87e0*/  LOP3.LUT R10, R10, 0x40, R4, 0xe2, !PT ;  /* 0x000000400a0a7812 */ /* 0x000fe400078ee204 */
[----:B------:R-:W-:Y:S01]  /*87f0*/  LOP3.LUT R4, R6, 0x3, RZ, 0xc0, !PT ;  /* 0x0000000306047812 */ /* 0x000fe200078ec0ff */
[----:B------:R-:W-:Y:S01]  /*8800*/  IMAD R0, R3, -0x40, R0 ;  /* 0xffffffc003007824 */ /* 0x000fe200078e0200 */
[----:B0-----:R-:W-:Y:S01]  /*8810*/  ISETP.GE.AND P0, PT, R216, R5, PT ;  /* 0x00000005d800720c */ /* 0x001fe20003f06270 */
[----:B------:R-:W-:Y:S02]  /*8820*/  IMAD R3, R18, 0xc0, RZ ;  /* 0x000000c012037824 */ /* 0x000fe400078e02ff */
[----:B------:R-:W-:Y:S02]  /*8830*/  IMAD R4, R4, -0x2, R5 ;  /* 0xfffffffe04047824 */ /* 0x000fe400078e0205 */
[----:B------:R-:W-:Y:S01]  /*8840*/  IMAD.SHL.U32 R217, R6, 0x2, RZ ;  /* 0x0000000206d97824 */ /* 0x000fe200078e00ff */
[C---:B------:R-:W-:Y:S01]  /*8850*/  IADD3 R0, -R3.reuse, UR4, R0 ;  /* 0x0000000403007c10 */ /* 0x040fe2000fffe100 */
[----:B------:R-:W-:Y:S01]  /*8860*/  UISETP.LT.U32.AND UP0, UPT, UR40, 0x6, UP0 ;  /* 0x000000062800788c */ /* 0x000fe20008701070 */
[----:B------:R-:W-:Y:S01]  /*8870*/  ISETP.GE.OR P0, PT, R3, UR4, P0 ;  /* 0x0000000403007c0c */ /* 0x000fe20008706670 */
[----:B------:R-:W-:Y:S01]  /*8880*/  IMAD.IADD R3, R4, 0x1, -R216 ;  /* 0x0000000104037824 */ /* 0x000fe200078e0ad8 */
[----:B------:R-:W-:Y:S01]  /*8890*/  LOP3.LUT R216, R216, 0x6, R217, 0xf8, !PT ;  /* 0x00000006d8d87812 */ /* 0x000fe200078ef8d9 */
[----:B------:R-:W-:-:S02]  /*88a0*/  UIMAD.WIDE.U32 UR4, UR39, -0x55555555, URZ ;  /* 0xaaaaaaab270478a5 */ /* 0x000fc4000f8e003f */
[----:B------:R-:W-:Y:S01]  /*88b0*/  USEL UR6, URZ, 0x1, !UP0 ;  /* 0x000000013f067887 */ /* 0x000fe2000c000000 */
[----:B------:R-:W-:Y:S01]  /*88c0*/  SHF.R.S32.HI R217, RZ, 0x1f, R216 ;  /* 0x0000001fffd97819 */ /* 0x000fe200000114d8 */
[----:B------:R-:W-:Y:S02]  /*88d0*/  USHF.R.U32.HI UR4, URZ, 0x2, UR5 ;  /* 0x000000023f047899 */ /* 0x000fe40008011605 */
[----:B------:R-:W-:Y:S01]  /*88e0*/  ULOP3.LUT UR38, UR38, UR6, URZ, 0x3c, !UPT ;  /* 0x0000000626267292 */ /* 0x000fe2000f8e3c3f */
[----:B------:R-:W-:Y:S01]  /*88f0*/  LOP3.LUT R10, R10, R11, RZ, 0xfc, !PT ;  /* 0x0000000b0a0a7212 */ /* 0x000fe200078efcff */
[----:B------:R-:W-:Y:S01]  /*8900*/  IMAD.MOV.U32 R11, RZ, RZ, RZ ;  /* 0x000000ffff0b7224 */ /* 0x000fe200078e00ff */
[----:B------:R-:W-:Y:S02]  /*8910*/  UIMAD UR39, UR4, -0x6, UR39 ;  /* 0xfffffffa042778a4 */ /* 0x000fe4000f8e0227 */
[----:B------:R-:W-:Y:S01]  /*8920*/  @UP1 ULOP3.LUT UR38, UR38, 0x1, UR4, 0x78, !UPT ;  /* 0x0000000126261892 */ /* 0x000fe2000f8e7804 */
[----:B------:R-:W-:-:S04]  /*8930*/  IMAD.WIDE R10, R18, 0xc0, R10 ;  /* 0x000000c0120a7825 */ /* 0x000fc800078e020a */
[----:B------:R-:W-:Y:S01]  /*8940*/  IMAD.MOV.U32 R234, RZ, RZ, -0x1 ;  /* 0xffffffffffea7424 */ /* 0x000fe200078e00ff */
[----:B--2---:R-:W-:Y:S01]  /*8950*/  SHF.R.S32.HI R4, RZ, 0x1f, R235 ;  /* 0x0000001fff047819 */ /* 0x004fe200000114eb */
[----:B------:R-:W-:-:S04]  /*8960*/  IMAD.WIDE.U32 R6, R235, UR8, R216 ;  /* 0x00000008eb067c25 */ /* 0x000fc8000f8e00d8 */
[----:B------:R-:W-:-:S04]  /*8970*/  IMAD R5, R4, UR8, RZ ;  /* 0x0000000804057c24 */ /* 0x000fc8000f8e02ff */
[----:B------:R-:W-:-:S04]  /*8980*/  IMAD R5, R235, UR9, R5 ;  /* 0x00000009eb057c24 */ /* 0x000fc8000f8e0205 */
[----:B------:R-:W-:Y:S01]  /*8990*/  IMAD.IADD R7, R7, 0x1, R5 ;  /* 0x0000000107077824 */ /* 0x000fe200078e0205 */
[----:B------:R-:W-:Y:S06]  /*89a0*/  @P0 BRA `(.L_x_32) ;  /* 0x00000194009c0947 */ /* 0x000fec0003800000 */
[----:B------:R-:W0:Y:S01]  /*89b0*/  LDC.64 R18, c[0x0][0x5c8] ;  /* 0x00017200ff127b82 */ /* 0x000e220000000a00 */
[----:B------:R-:W-:Y:S01]  /*89c0*/  FSETP.NEU.AND P0, PT, R16, RZ, PT ;  /* 0x000000ff1000720b */ /* 0x000fe20003f0d000 */
[----:B------:R-:W-:Y:S01]  /*89d0*/  BSSY B0, `(.L_x_32) ;  /* 0x0001964000007945 */ /* 0x000fe20003800000 */
[----:B------:R-:W-:-:S04]  /*89e0*/  ISETP.GT.AND P5, PT, R3, RZ, PT ;  /* 0x000000ff0300720c */ /* 0x000fc80003fa4270 */
[----:B------:R-:W-:Y:S01]  /*89f0*/  ISETP.GT.AND P1, PT, R0, RZ, P5 ;  /* 0x000000ff0000720c */ /* 0x000fe20002f24270 */
[-C--:B0-----:R-:W-:Y:S02]  /*8a00*/  IMAD R14, R11, R18.reuse, RZ ;  /* 0x000000120b0e7224 */ /* 0x081fe400078e02ff */
[----:B------:R-:W-:-:S04]  /*8a10*/  IMAD.WIDE.U32 R6, R10, R18, R6 ;  /* 0x000000120a067225 */ /* 0x000fc800078e0006 */
[----:B------:R-:W-:-:S04]  /*8a20*/  IMAD R14, R10, R19, R14 ;  /* 0x000000130a0e7224 */ /* 0x000fc800078e020e */
[----:B------:R-:W-:Y:S01]  /*8a30*/  IMAD.IADD R14, R7, 0x1, R14 ;  /* 0x00000001070e7824 */ /* 0x000fe200078e020e */
[----:B------:R-:W-:Y:S06]  /*8a40*/  @!P0 BRA `(.L_x_33) ;  /* 0x0000011800308947 */ /* 0x000fec0003800000 */
[----:B------:R-:W0:Y:S01]  /*8a50*/  LDC.64 R220, c[0x0][0x5b8] ;  /* 0x00016e00ffdc7b82 */ /* 0x000e220000000a00 */
[----:B------:R-:W2:Y:S01]  /*8a60*/  LDL.LU R15, [R1+0x180] ;  /* 0x00018000010f7983 */ /* 0x000ea20000300800 */
[----:B------:R-:W-:-:S06]  /*8a70*/  ULDC.64 UR4, c[0x0][0x5c0] ;  /* 0x0001700000047ab9 */ /* 0x000fcc0000000a00 */
[----:B------:R-:W1:Y:S08]  /*8a80*/  LDC.64 R8, c[0x0][0x5b0] ;  /* 0x00016c00ff087b82 */ /* 0x000e700000000a00 */
[----:B------:R-:W3:Y:S01]  /*8a90*/  LDC.64 R20, c[0x0][0x5a8] ;  /* 0x00016a00ff147b82 */ /* 0x000ee20000000a00 */
[-C--:B0-----:R-:W-:Y:S02]  /*8aa0*/  IMAD R226, R4, R220.reuse, RZ ;  /* 0x000000dc04e27224 */ /* 0x081fe400078e02ff */
[----:B------:R-:W-:-:S04]  /*8ab0*/  IMAD.WIDE.U32 R222, R235, R220, R216 ;  /* 0x000000dcebde7225 */ /* 0x000fc800078e00d8 */
[----:B------:R-:W-:Y:S02]  /*8ac0*/  IMAD R226, R235, R221, R226 ;  /* 0x000000ddebe27224 */ /* 0x000fe400078e02e2 */
[-C--:B-1----:R-:W-:Y:S02]  /*8ad0*/  IMAD R227, R11, R8.reuse, RZ ;  /* 0x000000080be37224 */ /* 0x082fe400078e02ff */
[----:B------:R-:W-:Y:S02]  /*8ae0*/  IMAD.IADD R219, R223, 0x1, R226 ;  /* 0x00000001dfdb7824 */ /* 0x000fe400078e02e2 */
[----:B------:R-:W-:Y:S02]  /*8af0*/  IMAD.MOV.U32 R218, RZ, RZ, R222 ;  /* 0x000000ffffda7224 */ /* 0x000fe400078e00de */
[C---:B------:R-:W-:Y:S02]  /*8b00*/  IMAD R227, R10.reuse, R9, R227 ;  /* 0x000000090ae37224 */ /* 0x040fe400078e02e3 */
[----:B------:R-:W-:-:S04]  /*8b10*/  IMAD.WIDE.U32 R4, R10, R8, R218 ;  /* 0x000000080a047225 */ /* 0x000fc800078e00da */
[----:B------:R-:W-:Y:S01]  /*8b20*/  IMAD.IADD R5, R5, 0x1, R227 ;  /* 0x0000000105057824 */ /* 0x000fe200078e02e3 */
[----:B---3--:R-:W-:-:S04]  /*8b30*/  LEA R12, P0, R4, R20, 0x1 ;  /* 0x00000014040c7211 */ /* 0x008fc800078008ff */
[----:B------:R-:W-:-:S05]  /*8b40*/  LEA.HI.X R13, R4, R21, R5, 0x1, P0 ;  /* 0x00000015040d7211 */ /* 0x000fca00000f0c05 */
[----:B------:R-:W3:Y:S01]  /*8b50*/  @P1 LDG.E.LTC128B.U16 R221, desc[UR36][R12.64] ;  /* 0x000000240cdd1981 */ /* 0x000ee2000c1e1520 */
[----:B------:R-:W-:Y:S01]  /*8b60*/  ISETP.GT.AND P3, PT, R3, 0x1, PT ;  /* 0x000000010300780c */ /* 0x000fe20003f64270 */
[----:B------:R-:W-:Y:S01]  /*8b70*/  BSSY B1, `(.L_x_34) ;  /* 0x0000013000017945 */ /* 0x000fe20003800000 */
[----:B------:R-:W-:-:S11]  /*8b80*/  LOP3.LUT R17, R17, 0xfffffffd, RZ, 0xc0, !PT ;  /* 0xfffffffd11117812 */ /* 0x000fd600078ec0ff */
[----:B------:R-:W-:Y:S01]  /*8b90*/  @P3 LOP3.LUT R17, R17, 0x2, RZ, 0xfc, !PT ;  /* 0x0000000211113812 */ /* 0x000fe200078efcff */
[----:B---3--:R-:W-:-:S04]  /*8ba0*/  IMAD.U32 R4, R221, 0x10000, RZ ;  /* 0x00010000dd047824 */ /* 0x008fc800078e00ff */
[----:B------:R-:W-:-:S04]  /*8bb0*/  FMUL R4, R4, R16 ;  /* 0x0000001004047220 */ /* 0x000fc80000400000 */
[----:B--2---:R-:W-:Y:S01]  /*8bc0*/  FFMA R7, R15, R2, R4 ;  /* 0x000000020f077223 */ /* 0x004fe20000000004 */
[----:B------:R-:W-:-:S04]  /*8bd0*/  LEA R4, P0, R6, UR4, 0x1 ;  /* 0x0000000406047c11 */ /* 0x000fc8000f8008ff */
[----:B------:R-:W-:Y:S02]  /*8be0*/  LEA.HI.X R5, R6, UR5, R14, 0x1, P0 ;  /* 0x0000000506057c11 */ /* 0x000fe400080f0c0e */
[----:B------:R-:W-:-:S05]  /*8bf0*/  F2FP.BF16.F32.PACK_AB R6, RZ, R7 ;  /* 0x00000007ff06723e */ /* 0x000fca00000010ff */
[----:B------:R0:W-:Y:S02]  /*8c00*/  @P1 STG.E.U16 desc[UR36][R4.64], R6 ;  /* 0x0000000604001986 */ /* 0x0001e4000c101524 */
[----:B0-----:R-:W-:-:S04]  /*8c10*/  IMAD.WIDE.U32 R6, R10, R8, R216 ;  /* 0x000000080a067225 */ /* 0x001fc800078e00d8 */
[----:B------:R-:W-:Y:S02]  /*8c20*/  IMAD.IADD R7, R227, 0x1, R7 ;  /* 0x00000001e3077824 */ /* 0x000fe400078e0207 */
[----:B------:R-:W-:-:S04]  /*8c30*/  IMAD.WIDE.U32 R6, R235, R220, R6 ;  /* 0x000000dceb067225 */ /* 0x000fc800078e0006 */
[----:B------:R-:W-:Y:S01]  /*8c40*/  IMAD.IADD R7, R226, 0x1, R7 ;  /* 0x00000001e2077824 */ /* 0x000fe200078e0207 */
[----:B------:R-:W-:-:S04]  /*8c50*/  LEA R14, P0, R6, R20, 0x1 ;  /* 0x00000014060e7211 */ /* 0x000fc800078008ff */
[----:B------:R-:W-:Y:S02]  /*8c60*/  LEA.HI.X R15, R6, R21, R7, 0x1, P0 ;  /* 0x00000015060f7211 */ /* 0x000fe400000f0c07 */
[----:B------:R-:W-:-:S13]  /*8c70*/  ISETP.GT.AND P0, PT, R0, RZ, P3 ;  /* 0x000000ff0000720c */ /* 0x000fda0001f04270 */
[----:B------:R-:W-:Y:S05]  /*8c80*/  @!P0 BRA `(.L_x_35) ;  /* 0x0000000000048947 */ /* 0x000fea0003800000 */
[----:B------:R0:W5:Y:S02]  /*8c90*/  LDG.E.LTC128B.U16 R221, desc[UR36][R14.64+0x2] ;  /* 0x000002240edd7981 */ /* 0x000164000c1e1520 */
.L_x_35:
[----:B------:R-:W-:Y:S05]  /*8ca0*/  BSYNC B1 ;  /* 0x0000000000017941 */ /* 0x000fea0003800000 */
.L_x_34:
[----:B------:R-:W2:Y:S01]  /*8cb0*/  LDL.LU R7, [R1+0x184] ;  /* 0x0001840001077983 */ /* 0x000ea20000300800 */
[----:B-----5:R-:W-:Y:S01]  /*8cc0*/  IMAD.U32 R6, R221, 0x10000, RZ ;  /* 0x00010000dd067824 */ /* 0x020fe200078e00ff */
[C---:B------:R-:W-:Y:S01]  /*8cd0*/  SHF.L.U64.HI R225, R8.reuse, 0x3, R9 ;  /* 0x0000000308e17819 */ /* 0x040fe20000010209 */
[----:B------:R-:W-:Y:S01]  /*8ce0*/  IMAD.SHL.U32 R224, R8, 0x8, RZ ;  /* 0x0000000808e07824 */ /* 0x000fe200078e00ff */
[----:B------:R-:W3:Y:S01]  /*8cf0*/  LDL.LU R228, [R1+0x188] ;  /* 0x0001880001e47983 */ /* 0x000ee20000300800 */
[----:B------:R-:W-:-:S04]  /*8d00*/  FMUL R6, R6, R16 ;  /* 0x0000001006067220 */ /* 0x000fc80000400000 */
[----:B--2---:R-:W-:-:S05]  /*8d10*/  FFMA R6, R7, R2, R6 ;  /* 0x0000000207067223 */ /* 0x004fca0000000006 */
[----:B------:R-:W-:-:S05]  /*8d20*/  F2FP.BF16.F32.PACK_AB R6, RZ, R6 ;  /* 0x00000006ff06723e */ /* 0x000fca00000010ff */
[----:B------:R1:W-:Y:S01]  /*8d30*/  @P0 STG.E.U16 desc[UR36][R4.64+0x2], R6 ;  /* 0x0000020604000986 */ /* 0x0003e2000c101524 */
[----:B------:R-:W-:Y:S01]  /*8d40*/  ISETP.GT.AND P0, PT, R0, 0x8, P5 ;  /* 0x000000080000780c */ /* 0x000fe20002f04270 */
[----:B-1----:R-:W-:-:S04]  /*8d50*/  IMAD.WIDE.U32 R6, R10, R8, R224 ;  /* 0x000000080a067225 */ /* 0x002fc800078e00e0 */
[----:B------:R-:W-:Y:S01]  /*8d60*/  IMAD.IADD R227, R227, 0x1, R7 ;  /* 0x00000001e3e37824 */ /* 0x000fe200078e0207 */
[----:B------:R-:W-:-:S05]  /*8d70*/  IADD3 R7, P1, R222, R6, RZ ;  /* 0x00000006de077210 */ /* 0x000fca0007f3e0ff */
[----:B------:R-:W-:Y:S01]  /*8d80*/  IMAD.X R13, R227, 0x1, R219, P1 ;  /* 0x00000001e30d7824 */ /* 0x000fe200008e06db */
[----:B------:R-:W-:-:S04]  /*8d90*/  LEA R12, P1, R7, R20, 0x1 ;  /* 0x00000014070c7211 */ /* 0x000fc800078208ff */
[----:B------:R-:W-:-:S05]  /*8da0*/  LEA.HI.X R13, R7, R21, R13, 0x1, P1 ;  /* 0x00000015070d7211 */ /* 0x000fca00008f0c0d */
[----:B------:R-:W2:Y:S01]  /*8db0*/  @P0 LDG.E.LTC128B.U16 R221, desc[UR36][R12.64] ;  /* 0x000000240cdd0981 */ /* 0x000ea2000c1e1520 */
[----:B------:R-:W-:Y:S01]  /*8dc0*/  IADD3 R6, P1, R216, R6, RZ ;  /* 0x00000006d8067210 */ /* 0x000fe20007f3e0ff */
[C---:B------:R-:W-:Y:S01]  /*8dd0*/  IMAD.SHL.U32 R233, R18.reuse, 0x10, RZ ;  /* 0x0000001012e97824 */ /* 0x040fe200078e00ff */
[----:B------:R-:W-:Y:S01]  /*8de0*/  SHF.L.U64.HI R232, R18, 0x4, R19 ;  /* 0x0000000412e87819 */ /* 0x000fe20000010213 */
[----:B------:R-:W-:Y:S02]  /*8df0*/  BSSY B1, `(.L_x_36) ;  /* 0x0000011000017945 */ /* 0x000fe40003800000 */
[----:B------:R-:W-:Y:S02]  /*8e00*/  IMAD.X R7, R217, 0x1, R227, P1 ;  /* 0x00000001d9077824 */ /* 0x000fe400008e06e3 */
[----:B------:R-:W-:-:S04]  /*8e10*/  IMAD.WIDE.U32 R6, R235, R220, R6 ;  /* 0x000000dceb067225 */ /* 0x000fc800078e0006 */
[----:B------:R-:W-:Y:S02]  /*8e20*/  IMAD.IADD R7, R226, 0x1, R7 ;  /* 0x00000001e2077824 */ /* 0x000fe400078e0207 */
[----:B--2---:R-:W-:-:S04]  /*8e30*/  IMAD.U32 R12, R221, 0x10000, RZ ;  /* 0x00010000dd0c7824 */ /* 0x004fc800078e00ff */
[----:B------:R-:W-:-:S04]  /*8e40*/  FMUL R12, R12, R16 ;  /* 0x000000100c0c7220 */ /* 0x000fc80000400000 */
[----:B---3--:R-:W-:Y:S01]  /*8e50*/  FFMA R227, R228, R2, R12 ;  /* 0x00000002e4e37223 */ /* 0x008fe2000000000c */
[----:B------:R-:W-:-:S04]  /*8e60*/  LEA R12, P1, R6, R20, 0x1 ;  /* 0x00000014060c7211 */ /* 0x000fc800078208ff */
[----:B------:R-:W-:Y:S02]  /*8e70*/  LEA.HI.X R13, R6, R21, R7, 0x1, P1 ;  /* 0x00000015060d7211 */ /* 0x000fe400008f0c07 */
[----:B------:R-:W-:Y:S02]  /*8e80*/  F2FP.BF16.F32.PACK_AB R7, RZ, R227 ;  /* 0x000000e3ff07723e */ /* 0x000fe400000010ff */
[----:B------:R-:W-:Y:S02]  /*8e90*/  IADD3 R6, P2, R233, R4, RZ ;  /* 0x00000004e9067210 */ /* 0x000fe40007f5e0ff */
[----:B------:R-:W-:Y:S02]  /*8ea0*/  PRMT R227, R7, 0x7610, R227 ;  /* 0x0000761007e37816 */ /* 0x000fe400000000e3 */
[----:B------:R-:W-:Y:S01]  /*8eb0*/  ISETP.GT.AND P1, PT, R0, 0x8, P3 ;  /* 0x000000080000780c */ /* 0x000fe20001f24270 */
[----:B------:R-:W-:-:S05]  /*8ec0*/  IMAD.X R7, R232, 0x1, R5, P2 ;  /* 0x00000001e8077824 */ /* 0x000fca00010e0605 */
[----:B------:R1:W-:Y:S07]  /*8ed0*/  @P0 STG.E.U16 desc[UR36][R6.64], R227 ;  /* 0x000000e306000986 */ /* 0x0003ee000c101524 */
[----:B------:R-:W-:Y:S05]  /*8ee0*/  @!P1 BRA `(.L_x_37) ;  /* 0x0000000000049947 */ /* 0x000fea0003800000 */
[----:B------:R2:W5:Y:S02]  /*8ef0*/  LDG.E.LTC128B.U16 R221, desc[UR36][R12.64+0x2] ;  /* 0x000002240cdd7981 */ /* 0x000564000c1e1520 */
.L_x_37:
[----:B------:R-:W-:Y:S05]  /*8f00*/  BSYNC B1 ;  /* 0x0000000000017941 */ /* 0x000fea0003800000 */
.L_x_36:
[----:B------:R-:W3:Y:S01]  /*8f10*/  LDL.LU R228, [R1+0x18c] ;  /* 0x00018c0001e47983 */ /* 0x000ee20000300800 */
[----:B-1---5:R-:W-:Y:S01]  /*8f20*/  IMAD.U32 R227, R221, 0x10000, RZ ;  /* 0x00010000dde37824 */ /* 0x022fe200078e00ff */
[----:B------:R-:W-:Y:S01]  /*8f30*/  ISETP.GT.AND P3, PT, R3, 0x8, PT ;  /* 0x000000080300780c */ /* 0x000fe20003f64270 */
[----:B------:R-:W-:Y:S01]  /*8f40*/  BSSY B1, `(.L_x_38) ;  /* 0x000000a000017945 */ /* 0x000fe20003800000 */
[----:B------:R-:W-:Y:S01]  /*8f50*/  LOP3.LUT R17, R17, 0xfffffffb, RZ, 0xc0, !PT ;  /* 0xfffffffb11117812 */ /* 0x000fe200078ec0ff */
[----:B------:R-:W-:Y:S01]  /*8f60*/  FMUL R227, R227, R16 ;  /* 0x00000010e3e37220 */ /* 0x000fe20000400000 */
[----:B------:R-:W-:-:S09]  /*8f70*/  ISETP.GT.AND P0, PT, R0, RZ, P3 ;  /* 0x000000ff0000720c */ /* 0x000fd20001f04270 */
[----:B------:R-:W-:Y:S01]  /*8f80*/  @P3 LOP3.LUT R17, R17, 0x4, RZ, 0xfc, !PT ;  /* 0x0000000411113812 */ /* 0x000fe200078efcff */
[----:B---3--:R-:W-:-:S05]  /*8f90*/  FFMA R227, R228, R2, R227 ;  /* 0x00000002e4e37223 */ /* 0x008fca00000000e3 */
[----:B------:R-:W-:-:S05]  /*8fa0*/  F2FP.BF16.F32.PACK_AB R227, RZ, R227 ;  /* 0x000000e3ffe3723e */ /* 0x000fca00000010ff */
[----:B------:R1:W-:Y:S01]  /*8fb0*/  @P1 STG.E.U16 desc[UR36][R6.64+0x2], R227 ;  /* 0x000002e306001986 */ /* 0x0003e2000c101524 */
[----:B------:R-:W-:Y:S05]  /*8fc0*/  @!P0 BRA `(.L_x_39) ;  /* 0x0000000000048947 */ /* 0x000fea0003800000 */
[----:B------:R3:W5:Y:S02]  /*8fd0*/  LDG.E.LTC128B.U16 R221, desc[UR36][R14.64+0x10] ;  /* 0x000010240edd7981 */ /* 0x000764000c1e1520 */
.L_x_39:
[----:B------:R-:W-:Y:S05]  /*8fe0*/  BSYNC B1 ;  /* 0x0000000000017941 */ /* 0x000fea0003800000 */
.L_x_38:
[----:B------:R-:W4:Y:S01]  /*8ff0*/  LDL.LU R228, [R1+0x190] ;  /* 0x0001900001e47983 */ /* 0x000f220000300800 */
[----:B-1---5:R-:W-:Y:S01]  /*9000*/  IMAD.U32 R227, R221, 0x10000, RZ ;  /* 0x00010000dde37824 */ /* 0x022fe200078e00ff */
[----:B------:R-:W-:Y:S01]  /*9010*/  ISETP.GT.AND P2, PT, R3, 0x9, PT ;  /* 0x000000090300780c */ /* 0x000fe20003f44270 */
[----:B------:R-:W-:Y:S01]  /*9020*/  BSSY B1, `(.L_x_40) ;  /* 0x000000a000017945 */ /* 0x000fe20003800000 */
[----:B------:R-:W-:Y:S01]  /*9030*/  LOP3.LUT R17, R17, 0xfffffff7, RZ, 0xc0, !PT ;  /* 0xfffffff711117812 */ /* 0x000fe200078ec0ff */
[----:B------:R-:W-:Y:S01]  /*9040*/  FMUL R227, R227, R16 ;  /* 0x00000010e3e37220 */ /* 0x000fe20000400000 */
[----:B------:R-:W-:-:S09]  /*9050*/  ISETP.GT.AND P1, PT, R0, RZ, P2 ;  /* 0x000000ff0000720c */ /* 0x000fd20001724270 */
[----:B------:R-:W-:Y:S01]  /*9060*/  @P2 LOP3.LUT R17, R17, 0x8, RZ, 0xfc, !PT ;  /* 0x0000000811112812 */ /* 0x000fe200078efcff */
[----:B----4-:R-:W-:-:S05]  /*9070*/  FFMA R227, R228, R2, R227 ;  /* 0x00000002e4e37223 */ /* 0x010fca00000000e3 */
[----:B------:R-:W-:-:S05]  /*9080*/  F2FP.BF16.F32.PACK_AB R227, RZ, R227 ;  /* 0x000000e3ffe3723e */ /* 0x000fca00000010ff */
[----:B------:R1:W-:Y:S01]  /*9090*/  @P0 STG.E.U16 desc[UR36][R4.64+0x10], R227 ;  /* 0x000010e304000986 */ /* 0x0003e2000c101524 */
[----:B------:R-:W-:Y:S05]  /*90a0*/  @!P1 BRA `(.L_x_41) ;  /* 0x0000000000049947 */ /* 0x000fea0003800000 */
[----:B------:R4:W5:Y:S02]  /*90b0*/  LDG.E.LTC128B.U16 R221, desc[UR36][R14.64+0x12] ;  /* 0x000012240edd7981 */ /* 0x000964000c1e1520 */
.L_x_41:
[----:B------:R-:W-:Y:S05]  /*90c0*/  BSYNC B1 ;  /* 0x0000000000017941 */ /* 0x000fea0003800000 */
.L_x_40:
[----:B------:R-:W2:Y:S01]  /*90d0*/  LDL.LU R228, [R1+0x194] ;  /* 0x0001940001e47983 */ /* 0x000ea20000300800 */
[----:B-1---5:R-:W-:Y:S01]  /*90e0*/  IMAD.U32 R227, R221, 0x10000, RZ ;  /* 0x00010000dde37824 */ /* 0x022fe200078e00ff */
[----:B------:R-:W-:Y:S01]  /*90f0*/  ISETP.GT.AND P0, PT, R0, 0x8, P3 ;  /* 0x000000080000780c */ /* 0x000fe20001f04270 */
[----:B------:R-:W-:Y:S02]  /*9100*/  BSSY B1, `(.L_x_42) ;  /* 0x0000007000017945 */ /* 0x000fe40003800000 */
[----:B------:R-:W-:-:S04]  /*9110*/  FMUL R227, R227, R16 ;  /* 0x00000010e3e37220 */ /* 0x000fc80000400000 */
[----:B--2---:R-:W-:-:S05]  /*9120*/  FFMA R227, R228, R2, R227 ;  /* 0x00000002e4e37223 */ /* 0x004fca00000000e3 */
[----:B------:R-:W-:-:S05]  /*9130*/  F2FP.BF16.F32.PACK_AB R227, RZ, R227 ;  /* 0x000000e3ffe3723e */ /* 0x000fca00000010ff */
[----:B------:R1:W-:Y:S01]  /*9140*/  @P1 STG.E.U16 desc[UR36][R4.64+0x12], R227 ;  /* 0x000012e304001986 */ /* 0x0003e2000c101524 */
[----:B------:R-:W-:Y:S05]  /*9150*/  @!P0 BRA `(.L_x_43) ;  /* 0x0000000000048947 */ /* 0x000fea0003800000 */
[----:B------:R2:W5:Y:S02]  /*9160*/  LDG.E.LTC128B.U16 R221, desc[UR36][R12.64+0x10] ;  /* 0x000010240cdd7981 */ /* 0x000564000c1e1520 */
.L_x_43:
[----:B------:R-:W-:Y:S05]  /*9170*/  BSYNC B1 ;  /* 0x0000000000017941 */ /* 0x000fea0003800000 */
.L_x_42:
[----:B------:R-:W3:Y:S01]  /*9180*/  LDL.LU R228, [R1+0x198] ;  /* 0x0001980001e47983 */ /* 0x000ee20000300800 */
[----:B-1---5:R-:W-:Y:S01]  /*9190*/  IMAD.U32 R227, R221, 0x10000, RZ ;  /* 0x00010000dde37824 */ /* 0x022fe200078e00ff */
[----:B------:R-:W-:Y:S01]  /*91a0*/  ISETP.GT.AND P1, PT, R0, 0x8, P2 ;  /* 0x000000080000780c */ /* 0x000fe20001724270 */
[----:B------:R-:W-:Y:S02]  /*91b0*/  BSSY B1, `(.L_x_44) ;  /* 0x0000007000017945 */ /* 0x000fe40003800000 */
[----:B------:R-:W-:-:S04]  /*91c0*/  FMUL R227, R227, R16 ;  /* 0x00000010e3e37220 */ /* 0x000fc80000400000 */
[----:B---3--:R-:W-:-:S05]  /*91d0*/  FFMA R227, R228, R2, R227 ;  /* 0x00000002e4e37223 */ /* 0x008fca00000000e3 */
[----:B------:R-:W-:-:S05]  /*91e0*/  F2FP.BF16.F32.PACK_AB R227, RZ, R227 ;  /* 0x000000e3ffe3723e */ /* 0x000fca00000010ff */
[----:B------:R1:W-:Y:S01]  /*91f0*/  @P0 STG.E.U16 desc[UR36][R6.64+0x10], R227 ;  /* 0x000010e306000986 */ /* 0x0003e2000c101524 */
[----:B------:R-:W-:Y:S05]  /*9200*/  @!P1 BRA `(.L_x_45) ;  /* 0x0000000000049947 */ /* 0x000fea0003800000 */
[----:B------:R3:W5:Y:S02]  /*9210*/  LDG.E.LTC128B.U16 R221, desc[UR36][R12.64+0x12] ;  /* 0x000012240cdd7981 */ /* 0x000764000c1e1520 */
.L_x_45:
[----:B------:R-:W-:Y:S05]  /*9220*/  BSYNC B1 ;  /* 0x0000000000017941 */ /* 0x000fea0003800000 */
.L_x_44:
[----:B------:R-:W2:Y:S01]  /*9230*/  LDL.LU R228, [R1+0x19c] ;  /* 0x00019c0001e47983 */ /* 0x000ea20000300800 */
[----:B-1---5:R-:W-:Y:S01]  /*9240*/  IMAD.U32 R227, R221, 0x10000, RZ ;  /* 0x00010000dde37824 */ /* 0x022fe200078e00ff */
[----:B------:R-:W-:Y:S01]  /*9250*/  ISETP.GT.AND P2, PT, R3, 0x10, PT ;  /* 0x000000100300780c */ /* 0x000fe20003f44270 */
[----:B------:R-:W-:Y:S01]  /*9260*/  BSSY B1, `(.L_x_46) ;  /* 0x000000a000017945 */ /* 0x000fe20003800000 */
[----:B------:R-:W-:Y:S01]  /*9270*/  LOP3.LUT R17, R17, 0xffffffef, RZ, 0xc0, !PT ;  /* 0xffffffef11117812 */ /* 0x000fe200078ec0ff */
[----:B------:R-:W-:Y:S01]  /*9280*/  FMUL R227, R227, R16 ;  /* 0x00000010e3e37220 */ /* 0x000fe20000400000 */
[----:B------:R-:W-:-:S09]  /*9290*/  ISETP.GT.AND P0, PT, R0, RZ, P2 ;  /* 0x000000ff0000720c */ /* 0x000fd20001704270 */
[----:B------:R-:W-:Y:S01]  /*92a0*/  @P2 LOP3.LUT R17, R17, 0x10, RZ, 0xfc, !PT ;  /* 0x0000001011112812 */ /* 0x000fe200078efcff */
[----:B--2---:R-:W-:-:S05]  /*92b0*/  FFMA R227, R228, R2, R227 ;  /* 0x00000002e4e37223 */ /* 0x004fca00000000e3 */
[----:B------:R-:W-:-:S05]  /*92c0*/  F2FP.BF16.F32.PACK_AB R227, RZ, R227 ;  /* 0x000000e3ffe3723e */ /* 0x000fca00000010ff */
[----:B------:R1:W-:Y:S01]  /*92d0*/  @P1 STG.E.U16 desc[UR36][R6.64+0x12], R227 ;  /* 0x000012e306001986 */ /* 0x0003e2000c101524 */
[----:B------:R-:W-:Y:S05]  /*92e0*/  @!P0 BRA `(.L_x_47) ;  /* 0x0000000000048947 */ /* 0x000fea0003800000 */
[----:B------:R2:W5:Y:S02]  /*92f0*/  LDG.E.LTC128B.U16 R221, desc[UR36][R14.64+0x20] ;  /* 0x000020240edd7981 */ /* 0x000564000c1e1520 */
.L_x_47:
[----:B------:R-:W-:Y:S05]  /*9300*/  BSYNC B1 ;  /* 0x0000000000017941 */ /* 0x000fea0003800000 */
.L_x_46:
[----:B------:R-:W3:Y:S01]  /*9310*/  LDL.LU R228, [R1+0x1a0] ;  /* 0x0001a00001e47983 */ /* 0x000ee20000300800 */
[----:B-1---5:R-:W-:Y:S01]  /*9320*/  IMAD.U32 R227, R221, 0x10000, RZ ;  /* 0x00010000dde37824 */ /* 0x022fe200078e00ff */
[----:B------:R-:W-:Y:S01]  /*9330*/  ISETP.GT.AND P1, PT, R3, 0x11, PT ;  /* 0x000000110300780c */ /* 0x000fe20003f24270 */
[----:B------:R-:W-:Y:S01]  /*9340*/  BSSY B1, `(.L_x_48) ;  /* 0x000000a000017945 */ /* 0x000fe20003800000 */
[----:B------:R-:W-:Y:S01]  /*9350*/  LOP3.LUT R22, R22, 0xfffffbff, RZ, 0xc0, !PT ;  /* 0xfffffbff16167812 */ /* 0x000fe200078ec0ff */
[----:B------:R-:W-:-:S10]  /*9360*/  FMUL R227, R227, R16 ;  /* 0x00000010e3e37220 */ /* 0x000fd40000400000 */
[----:B------:R-:W-:Y:S01]  /*9370*/  @P1 LOP3.LUT R22, R22, 0x400, RZ, 0xfc, !PT ;  /* 0x0000040016161812 */ /* 0x000fe200078efcff */
[----:B---3--:R-:W-:-:S05]  /*9380*/  FFMA R227, R228, R2, R227 ;  /* 0x00000002e4e37223 */ /* 0x008fca00000000e3 */
[----:B------:R-:W-:-:S05]  /*9390*/  F2FP.BF16.F32.PACK_AB R227, RZ, R227 ;  /* 0x000000e3ffe3723e */ /* 0x000fca00000010ff */
[----:B------:R1:W-:Y:S01]  /*93a0*/  @P0 STG.E.U16 desc[UR36][R4.64+0x20], R227 ;  /* 0x000020e304000986 */ /* 0x0003e2000c101524 */
[----:B------:R-:W-:-:S13]  /*93b0*/  ISETP.GT.AND P0, PT, R0, RZ, P1 ;  /* 0x000000ff0000720c */ /* 0x000fda0000f04270 */
[----:B-1----:R-:W-:Y:S05]  /*93c0*/  @!P0 BRA `(.L_x_49) ;  /* 0x0000000000048947 */ /* 0x002fea0003800000 */
[----:B------:R1:W5:Y:S02]  /*93d0*/  LDG.E.LTC128B.U16 R221, desc[UR36][R14.64+0x22] ;  /* 0x000022240edd7981 */ /* 0x000364000c1e1520 */
.L_x_49:
[----:B------:R-:W-:Y:S05]  /*93e0*/  BSYNC B1 ;  /* 0x0000000000017941 */ /* 0x000fea0003800000 */
.L_x_48:
[----:B------:R-:W3:Y:S01]  /*93f0*/  LDL.LU R228, [R1+0x1a4] ;  /* 0x0001a40001e47983 */ /* 0x000ee20000300800 */
[----:B-----5:R-:W-:Y:S01]  /*9400*/  IMAD.U32 R227, R221, 0x10000, RZ ;  /* 0x00010000dde37824 */ /* 0x020fe200078e00ff */
[----:B------:R-:W-:Y:S03]  /*9410*/  BSSY B1, `(.L_x_50) ;  /* 0x0000008000017945 */ /* 0x000fe60003800000 */
[----:B------:R-:W-:-:S04]  /*9420*/  FMUL R227, R227, R16 ;  /* 0x00000010e3e37220 */ /* 0x000fc80000400000 */
[----:B---3--:R-:W-:-:S05]  /*9430*/  FFMA R227, R228, R2, R227 ;  /* 0x00000002e4e37223 */ /* 0x008fca00000000e3 */
[----:B------:R-:W-:-:S05]  /*9440*/  F2FP.BF16.F32.PACK_AB R227, RZ, R227 ;  /* 0x000000e3ffe3723e */ /* 0x000fca00000010ff */
[----:B------:R3:W-:Y:S01]  /*9450*/  @P0 STG.E.U16 desc[UR36][R4.64+0x22], R227 ;  /* 0x000022e304000986 */ /* 0x0007e2000c101524 */
[----:B------:R-:W-:-:S13]  /*9460*/  ISETP.GT.AND P0, PT, R0, 0x8, P2 ;  /* 0x000000080000780c */ /* 0x000fda0001704270 */
[----:B---3--:R-:W-:Y:S05]  /*9470*/  @!P0 BRA `(.L_x_51) ;  /* 0x0000000000048947 */ /* 0x008fea0003800000 */
[----:B------:R3:W5:Y:S02]  /*9480*/  LDG.E.LTC128B.U16 R221, desc[UR36][R12.64+0x20] ;  /* 0x000020240cdd7981 */ /* 0x000764000c1e1520 */
.L_x_51:
[----:B------:R-:W-:Y:S05]  /*9490*/  BSYNC B1 ;  /* 0x0000000000017941 */ /* 0x000fea0003800000 */
.L_x_50:
[----:B------:R-:W2:Y:S01]  /*94a0*/  LDL.LU R228, [R1+0x1a8] ;  /* 0x0001a80001e47983 */ /* 0x000ea20000300800 */
[----:B-----5:R-:W-:Y:S01]  /*94b0*/  IMAD.U32 R227, R221, 0x10000, RZ ;  /* 0x00010000dde37824 */ /* 0x020fe200078e00ff */
[----:B------:R-:W-:Y:S03]  /*94c0*/  BSSY B1, `(.L_x_52) ;  /* 0x0000008000017945 */ /* 0x000fe60003800000 */
[----:B------:R-:W-:-:S04]  /*94d0*/  FMUL R227, R227, R16 ;  /* 0x00000010e3e37220 */ /* 0x000fc80000400000 */
[----:B--2---:R-:W-:-:S05]  /*94e0*/  FFMA R227, R228, R2, R227 ;  /* 0x00000002e4e37223 */ /* 0x004fca00000000e3 */
[----:B------:R-:W-:-:S05]  /*94f0*/  F2FP.BF16.F32.PACK_AB R227, RZ, R227 ;  /* 0x000000e3ffe3723e */ /* 0x000fca00000010ff */
[----:B------:R2:W-:Y:S01]  /*9500*/  @P0 STG.E.U16 desc[UR36][R6.64+0x20], R227 ;  /* 0x000020e306000986 */ /* 0x0005e2000c101524 */
[----:B------:R-:W-:-:S13]  /*9510*/  ISETP.GT.AND P0, PT, R0, 0x8, P1 ;  /* 0x000000080000780c */ /* 0x000fda0000f04270 */
[----:B--2---:R-:W-:Y:S05]  /*9520*/  @!P0 BRA `(.L_x_53) ;  /* 0x0000000000048947 */ /* 0x004fea0003800000 */
[----:B------:R2:W5:Y:S02]  /*9530*/  LDG.E.LTC128B.U16 R221, desc[UR36][R12.64+0x22] ;  /* 0x000022240cdd7981 */ /* 0x000564000c1e1520 */
.L_x_53:
[----:B------:R-:W-:Y:S05]  /*9540*/  BSYNC B1 ;  /* 0x0000000000017941 */ /* 0x000fea0003800000 */
.L_x_52:
[----:B------:R-:W3:Y:S01]  /*9550*/  LDL.LU R228, [R1+0x1ac] ;  /* 0x0001ac0001e47983 */ /* 0x000ee20000300800 */
[----:B-----5:R-:W-:Y:S01]  /*9560*/  IMAD.U32 R227, R221, 0x10000, RZ ;  /* 0x00010000dde37824 */ /* 0x020fe200078e00ff */
        /* <DEDUP_REMOVED lines=9> */
[----:B---3--:R-:W-:Y:S05]  /*9600*/  @!P0 BRA `(.L_x_55) ;  /* 0x0000000000048947 */ /* 0x008fea0003800000 */
[----:B------:R3:W5:Y:S02]  /*9610*/  LDG.E.LTC128B.U16 R221, desc[UR36][R14.64+0x30] ;  /* 0x000030240edd7981 */ /* 0x000764000c1e1520 */
.L_x_55:
[----:B------:R-:W-:Y:S05]  /*9620*/  BSYNC B1 ;  /* 0x0000000000017941 */ /* 0x000fea0003800000 */
.L_x_54:
[----:B------:R-:W2:Y:S01]  /*9630*/  LDL.LU R228, [R1+0x1b0] ;  /* 0x0001b00001e47983 */ /* 0x000ea20000300800 */
[----:B-----5:R-:W-:Y:S01]  /*9640*/  IMAD.U32 R227, R221, 0x10000, RZ ;  /* 0x00010000dde37824 */ /* 0x020fe200078e00ff */
[----:B------:R-:W-:Y:S01]  /*9650*/  ISETP.GT.AND P1, PT, R3, 0x19, PT ;  /* 0x000000190300780c */ /* 0x000fe20003f24270 */
[----:B------:R-:W-:Y:S01]  /*9660*/  BSSY B1, `(.L_x_56) ;  /* 0x000000a000017945 */ /* 0x000fe20003800000 */
[----:B------:R-:W-:Y:S01]  /*9670*/  LOP3.LUT R22, R22, 0xfffffeff, RZ, 0xc0, !PT ;  /* 0xfffffeff16167812 */ /* 0x000fe200078ec0ff */
[----:B------:R-:W-:-:S10]  /*9680*/  FMUL R227, R227, R16 ;  /* 0x00000010e3e37220 */ /* 0x000fd40000400000 */
[----:B------:R-:W-:Y:S01]  /*9690*/  @P1 LOP3.LUT R22, R22, 0x100, RZ, 0xfc, !PT ;  /* 0x0000010016161812 */ /* 0x000fe200078efcff */
[----:B--2---:R-:W-:-:S05]  /*96a0*/  FFMA R227, R228, R2, R227 ;  /* 0x00000002e4e37223 */ /* 0x004fca00000000e3 */
[----:B------:R-:W-:-:S05]  /*96b0*/  F2FP.BF16.F32.PACK_AB R227, RZ, R227 ;  /* 0x000000e3ffe3723e */ /* 0x000fca00000010ff */
[----:B------:R2:W-:Y:S01]  /*96c0*/  @P0 STG.E.U16 desc[UR36][R4.64+0x30], R227 ;  /* 0x000030e304000986 */ /* 0x0005e2000c101524 */
[----:B------:R-:W-:-:S13]  /*96d0*/  ISETP.GT.AND P0, PT, R0, RZ, P1 ;  /* 0x000000ff0000720c */ /* 0x000fda0000f04270 */
[----:B--2---:R-:W-:Y:S05]  /*96e0*/  @!P0 BRA `(.L_x_57) ;  /* 0x0000000000048947 */ /* 0x004fea0003800000 */
[----:B------:R2:W5:Y:S02]  /*96f0*/  LDG.E.LTC128B.U16 R221, desc[UR36][R14.64+0x32] ;  /* 0x000032240edd7981 */ /* 0x000564000c1e1520 */
.L_x_57:
[----:B------:R-:W-:Y:S05]  /*9700*/  BSYNC B1 ;  /* 0x0000000000017941 */ /* 0x000fea0003800000 */
.L_x_56:
        /* <DEDUP_REMOVED lines=10> */
.L_x_59:
[----:B------:R-:W-:Y:S05]  /*97b0*/  BSYNC B1 ;  /* 0x0000000000017941 */ /* 0x000fea0003800000 */
.L_x_58:
        /* <DEDUP_REMOVED lines=10> */
.L_x_61:
[----:B------:R-:W-:Y:S05]  /*9860*/  BSYNC B1 ;  /* 0x0000000000017941 */ /* 0x000fea0003800000 */
.L_x_60:
        /* <DEDUP_REMOVED lines=10> */
[----:B------:R-:W-:Y:S02]  /*9910*/  ISETP.GT.AND P0, PT, R0, RZ, P2 ;  /* 0x000000ff0000720c */ /* 0x000fe40001704270 */
[----:B---3--:R-:W-:-:S11]  /*9920*/  PRMT R227, R221, 0x7610, R227 ;  /* 0x00007610dde37816 */ /* 0x008fd600000000e3 */
[----:B------:R-:W-:Y:S05]  /*9930*/  @!P0 BRA `(.L_x_63) ;  /* 0x0000000000048947 */ /* 0x000fea0003800000 */
[----:B------:R3:W5:Y:S02]  /*9940*/  LDG.E.LTC128B.U16 R227, desc[UR36][R14.64+0x40] ;  /* 0x000040240ee37981 */ /* 0x000764000c1e1520 */
.L_x_63:
[----:B------:R-:W-:Y:S05]  /*9950*/  BSYNC B1 ;  /* 0x0000000000017941 */ /* 0x000fea0003800000 */
.L_x_62:
        /* <DEDUP_REMOVED lines=9> */
[----:B------:R2:W-:Y:S02]  /*99f0*/  @P0 STG.E.U16 desc[UR36][R4.64+0x40], R221 ;  /* 0x000040dd04000986 */ /* 0x0005e4000c101524 */
[----:B--2---:R-:W-:-:S05]  /*9a00*/  IADD3 R221, P0, R10, 0x80, RZ ;  /* 0x000000800add7810 */ /* 0x004fca0007f1e0ff */
[----:B------:R-:W-:Y:S02]  /*9a10*/  IMAD.X R10, RZ, RZ, R11, P0 ;  /* 0x000000ffff0a7224 */ /* 0x000fe400000e060b */
[----:B------:R-:W-:-:S04]  /*9a20*/  IMAD.WIDE.U32 R228, R221, R8, R224 ;  /* 0x00000008dde47225 */ /* 0x000fc800078e00e0 */
[----:B------:R-:W-:-:S04]  /*9a30*/  IMAD R10, R10, R8, RZ ;  /* 0x000000080a0a7224 */ /* 0x000fc800078e02ff */
[C---:B------:R-:W-:Y:S02]  /*9a40*/  IMAD R223, R221.reuse, R9, R10 ;  /* 0x00000009dddf7224 */ /* 0x040fe400078e020a */
[----:B------:R-:W-:-:S04]  /*9a50*/  IMAD.WIDE.U32 R10, R221, R8, R218 ;  /* 0x00000008dd0a7225 */ /* 0x000fc800078e00da */
[----:B------:R-:W-:Y:S01]  /*9a60*/  IMAD.IADD R9, R11, 0x1, R223 ;  /* 0x000000010b097824 */ /* 0x000fe200078e02df */
[----:B------:R-:W-:Y:S01]  /*9a70*/  LEA R230, P0, R10, R20, 0x1 ;  /* 0x000000140ae67211 */ /* 0x000fe200078008ff */
[----:B------:R-:W-:-:S03]  /*9a80*/  IMAD.IADD R218, R223, 0x1, R229 ;  /* 0x00000001dfda7824 */ /* 0x000fc600078e02e5 */
[----:B------:R-:W-:Y:S01]  /*9a90*/  LEA.HI.X R231, R10, R21, R9, 0x1, P0 ;  /* 0x000000150ae77211 */ /* 0x000fe200000f0c09 */
[----:B------:R-:W-:Y:S01]  /*9aa0*/  IMAD.WIDE.U32 R8, R221, R8, R216 ;  /* 0x00000008dd087225 */ /* 0x000fe200078e00d8 */
[----:B------:R-:W-:-:S03]  /*9ab0*/  IADD3 R224, P0, R216, R228, RZ ;  /* 0x000000e4d8e07210 */ /* 0x000fc60007f1e0ff */
[----:B------:R-:W-:Y:S02]  /*9ac0*/  IMAD.IADD R9, R223, 0x1, R9 ;  /* 0x00000001df097824 */ /* 0x000fe400078e0209 */
[----:B------:R-:W-:Y:S02]  /*9ad0*/  IMAD.X R225, R217, 0x1, R218, P0 ;  /* 0x00000001d9e17824 */ /* 0x000fe400000e06da */
[----:B------:R-:W-:-:S04]  /*9ae0*/  IMAD.WIDE.U32 R8, R235, R220, R8 ;  /* 0x000000dceb087225 */ /* 0x000fc800078e0008 */
[----:B------:R-:W-:Y:S01]  /*9af0*/  IMAD.IADD R9, R226, 0x1, R9 ;  /* 0x00000001e2097824 */ /* 0x000fe200078e0209 */
[----:B------:R-:W-:Y:S01]  /*9b00*/  LEA R10, P0, R8, R20, 0x1 ;  /* 0x00000014080a7211 */ /* 0x000fe200078008ff */
[----:B------:R-:W-:-:S03]  /*9b10*/  IMAD.WIDE.U32 R220, R235, R220, R224 ;  /* 0x000000dcebdc7225 */ /* 0x000fc600078e00e0 */
[----:B------:R-:W-:Y:S01]  /*9b20*/  LEA.HI.X R11, R8, R21, R9, 0x1, P0 ;  /* 0x00000015080b7211 */ /* 0x000fe200000f0c09 */
[----:B------:R-:W-:Y:S01]  /*9b30*/  IMAD.IADD R226, R226, 0x1, R221 ;  /* 0x00000001e2e27824 */ /* 0x000fe200078e02dd */
[----:B------:R-:W-:-:S04]  /*9b40*/  LEA R8, P0, R220, R20, 0x1 ;  /* 0x00000014dc087211 */ /* 0x000fc800078008ff */
[----:B------:R-:W-:Y:S02]  /*9b50*/  LEA.HI.X R9, R220, R21, R226, 0x1, P0 ;  /* 0x00000015dc097211 */ /* 0x000fe400000f0ce2 */
[----:B------:R-:W-:-:S05]  /*9b60*/  IADD3 R222, P0, R222, R228, RZ ;  /* 0x000000e4dede7210 */ /* 0x000fca0007f1e0ff */
[----:B------:R-:W-:Y:S01]  /*9b70*/  IMAD.X R218, R218, 0x1, R219, P0 ;  /* 0x00000001dada7824 */ /* 0x000fe200000e06db */
[C---:B------:R-:W-:Y:S02]  /*9b80*/  LEA R220, P0, R222.reuse, R20, 0x1 ;  /* 0x00000014dedc7211 */ /* 0x040fe400078008ff */
[----:B------:R-:W-:Y:S02]  /*9b90*/  PRMT R20, R227, 0x7610, R20 ;  /* 0x00007610e3147816 */ /* 0x000fe40000000014 */
[----:B------:R-:W-:Y:S02]  /*9ba0*/  LEA.HI.X R221, R222, R21, R218, 0x1, P0 ;  /* 0x00000015dedd7211 */ /* 0x000fe400000f0cda */
[----:B------:R-:W-:-:S13]  /*9bb0*/  ISETP.GT.AND P0, PT, R0, RZ, P1 ;  /* 0x000000ff0000720c */ /* 0x000fda0000f04270 */
[----:B------:R-:W-:Y:S05]  /*9bc0*/  @!P0 BRA `(.L_x_65) ;  /* 0x0000000000048947 */ /* 0x000fea0003800000 */
[----:B------:R2:W5:Y:S02]  /*9bd0*/  LDG.E.LTC128B.U16 R20, desc[UR36][R14.64+0x42] ;  /* 0x000042240e147981 */ /* 0x000564000c1e1520 */
.L_x_65:
[----:B------:R-:W-:Y:S05]  /*9be0*/  BSYNC B1 ;  /* 0x0000000000017941 */ /* 0x000fea0003800000 */
.L_x_64:
        /* <DEDUP_REMOVED lines=10> */
.L_x_67:
[----:B------:R-:W-:Y:S05]  /*9c90*/  BSYNC B1 ;  /* 0x0000000000017941 */ /* 0x000fea0003800000 */
.L_x_66:
        /* <DEDUP_REMOVED lines=10> */
.L_x_69:
[----:B------:R-:W-:Y:S05]  /*9d40*/  BSYNC B1 ;  /* 0x0000000000017941 */ /* 0x000fea0003800000 */
.L_x_68:
        /* <DEDUP_REMOVED lines=13> */
.L_x_71:
[----:B------:R-:W-:Y:S05]  /*9e20*/  BSYNC B1 ;  /* 0x0000000000017941 */ /* 0x000fea0003800000 */
.L_x_70:
        /* <DEDUP_REMOVED lines=13> */
.L_x_73:
[----:B------:R-:W-:Y:S05]  /*9f00*/  BSYNC B1 ;  /* 0x0000000000017941 */ /* 0x000fea0003800000 */
.L_x_72:
        /* <DEDUP_REMOVED lines=10> */
.L_x_75:
[----:B------:R-:W-:Y:S05]  /*9fb0*/  BSYNC B1 ;  /* 0x0000000000017941 */ /* 0x000fea0003800000 */
.L_x_74:
        /* <DEDUP_REMOVED lines=10> */
.L_x_77:
[----:B------:R-:W-:Y:S05]  /*a060*/  BSYNC B1 ;  /* 0x0000000000017941 */ /* 0x000fea0003800000 */
.L_x_76:
        /* <DEDUP_REMOVED lines=13> */
.L_x_79:
[----:B------:R-:W-:Y:S05]  /*a140*/  BSYNC B1 ;  /* 0x0000000000017941 */ /* 0x000fea0003800000 */
.L_x_78:
        /* <DEDUP_REMOVED lines=13> */
.L_x_81:
[----:B------:R-:W-:Y:S05]  /*a220*/  BSYNC B1 ;  /* 0x0000000000017941 */ /* 0x000fea0003800000 */
.L_x_80:
        /* <DEDUP_REMOVED lines=10> */
.L_x_83:
[----:B------:R-:W-:Y:S05]  /*a2d0*/  BSYNC B1 ;  /* 0x0000000000017941 */ /* 0x000fea0003800000 */
.L_x_82:
        /* <DEDUP_REMOVED lines=10> */
.L_x_85:
[----:B------:R-:W-:Y:S05]  /*a380*/  BSYNC B1 ;  /* 0x0000000000017941 */ /* 0x000fea0003800000 */
.L_x_84:
        /* <DEDUP_REMOVED lines=13> */
.L_x_87:
[----:B------:R-:W-:Y:S05]  /*a460*/  BSYNC B1 ;  /* 0x0000000000017941 */ /* 0x000fea0003800000 */
.L_x_86:
        /* <DEDUP_REMOVED lines=13> */
.L_x_89:
[----:B------:R-:W-:Y:S05]  /*a540*/  BSYNC B1 ;  /* 0x0000000000017941 */ /* 0x000fea0003800000 */
.L_x_88:
        /* <DEDUP_REMOVED lines=10> */
.L_x_91:
[----:B------:R-:W-:Y:S05]  /*a5f0*/  BSYNC B1 ;  /* 0x0000000000017941 */ /* 0x000fea0003800000 */
.L_x_90:
        /* <DEDUP_REMOVED lines=10> */
.L_x_93:
[----:B------:R-:W-:Y:S05]  /*a6a0*/  BSYNC B1 ;  /* 0x0000000000017941 */ /* 0x000fea0003800000 */
.L_x_92:
        /* <DEDUP_REMOVED lines=13> */
.L_x_95:
[----:B------:R-:W-:Y:S05]  /*a780*/  BSYNC B1 ;  /* 0x0000000000017941 */ /* 0x000fea0003800000 */
.L_x_94:
        /* <DEDUP_REMOVED lines=13> */
.L_x_97:
[----:B------:R-:W-:Y:S05]  /*a860*/  BSYNC B1 ;  /* 0x0000000000017941 */ /* 0x000fea0003800000 */
.L_x_96:
        /* <DEDUP_REMOVED lines=10> */
.L_x_99:
[----:B------:R-:W-:Y:S05]  /*a910*/  BSYNC B1 ;  /* 0x0000000000017941 */ /* 0x000fea0003800000 */
.L_x_98:
        /* <DEDUP_REMOVED lines=10> */
.L_x_101:
[----:B------:R-:W-:Y:S05]  /*a9c0*/  BSYNC B1 ;  /* 0x0000000000017941 */ /* 0x000fea0003800000 */
.L_x_100:
        /* <DEDUP_REMOVED lines=13> */
.L_x_103:
[----:B------:R-:W-:Y:S05]  /*aaa0*/  BSYNC B1 ;  /* 0x0000000000017941 */ /* 0x000fea0003800000 */
.L_x_102:
        /* <DEDUP_REMOVED lines=13> */
.L_x_105:
[----:B------:R-:W-:Y:S05]  /*ab80*/  BSYNC B1 ;  /* 0x0000000000017941 */ /* 0x000fea0003800000 */
.L_x_104:
        /* <DEDUP_REMOVED lines=10> */
.L_x_107:
[----:B------:R-:W-:Y:S05]  /*ac30*/  BSYNC B1 ;  /* 0x0000000000017941 */ /* 0x000fea0003800000 */
.L_x_106:
        /* <DEDUP_REMOVED lines=10> */
.L_x_109:
[----:B------:R-:W-:Y:S05]  /*ace0*/  BSYNC B1 ;  /* 0x0000000000017941 */ /* 0x000fea0003800000 */
.L_x_108:
        /* <DEDUP_REMOVED lines=13> */
.L_x_111:
[----:B------:R-:W-:Y:S05]  /*adc0*/  BSYNC B1 ;  /* 0x0000000000017941 */ /* 0x000fea0003800000 */
.L_x_110:
        /* <DEDUP_REMOVED lines=13> */
.L_x_113:
[----:B------:R-:W-:Y:S05]  /*aea0*/  BSYNC B1 ;  /* 0x0000000000017941 */ /* 0x000fea0003800000 */
.L_x_112:
        /* <DEDUP_REMOVED lines=10> */
.L_x_115:
[----:B------:R-:W-:Y:S05]  /*af50*/  BSYNC B1 ;  /* 0x0000000000017941 */ /* 0x000fea0003800000 */
.L_x_114:
        /* <DEDUP_REMOVED lines=10> */
.L_x_117:
[----:B------:R-:W-:Y:S05]  /*b000*/  BSYNC B1 ;  /* 0x0000000000017941 */ /* 0x000fea0003800000 */
.L_x_116:
        /* <DEDUP_REMOVED lines=13> */
.L_x_119:
[----:B------:R-:W-:Y:S05]  /*b0e0*/  BSYNC B1 ;  /* 0x0000000000017941 */ /* 0x000fea0003800000 */
.L_x_118:
        /* <DEDUP_REMOVED lines=13> */
.L_x_121:
[----:B------:R-:W-:Y:S05]  /*b1c0*/  BSYNC B1 ;  /* 0x0000000000017941 */ /* 0x000fea0003800000 */
.L_x_120:
        /* <DEDUP_REMOVED lines=10> */
.L_x_123:
[----:B------:R-:W-:Y:S05]  /*b270*/  BSYNC B1 ;  /* 0x0000000000017941 */ /* 0x000fea0003800000 */
.L_x_122:
        /* <DEDUP_REMOVED lines=10> */
.L_x_125:
[----:B------:R-:W-:Y:S05]  /*b320*/  BSYNC B1 ;  /* 0x0000000000017941 */ /* 0x000fea0003800000 */
.L_x_124:
        /* <DEDUP_REMOVED lines=13> */
.L_x_127:
[----:B------:R-:W-:Y:S05]  /*b400*/  BSYNC B1 ;  /* 0x0000000000017941 */ /* 0x000fea0003800000 */
.L_x_126:
        /* <DEDUP_REMOVED lines=13> */
.L_x_129:
[----:B------:R-:W-:Y:S05]  /*b4e0*/  BSYNC B1 ;  /* 0x0000000000017941 */ /* 0x000fea0003800000 */
.L_x_128:
        /* <DEDUP_REMOVED lines=10> */
.L_x_131:
[----:B------:R-:W-:Y:S05]  /*b590*/  BSYNC B1 ;  /* 0x0000000000017941 */ /* 0x000fea0003800000 */
.L_x_130:
        /* <DEDUP_REMOVED lines=10> */
.L_x_133:
[----:B------:R-:W-:Y:S05]  /*b640*/  BSYNC B1 ;  /* 0x0000000000017941 */ /* 0x000fea0003800000 */
.L_x_132:
        /* <DEDUP_REMOVED lines=13> */
.L_x_135:
[----:B------:R-:W-:Y:S05]  /*b720*/  BSYNC B1 ;  /* 0x0000000000017941 */ /* 0x000fea0003800000 */
.L_x_134:
        /* <DEDUP_REMOVED lines=13> */
.L_x_137:
[----:B------:R-:W-:Y:S05]  /*b800*/  BSYNC B1 ;  /* 0x0000000000017941 */ /* 0x000fea0003800000 */
.L_x_136:
        /* <DEDUP_REMOVED lines=10> */
.L_x_139:
[----:B------:R-:W-:Y:S05]  /*b8b0*/  BSYNC B1 ;  /* 0x0000000000017941 */ /* 0x000fea0003800000 */
.L_x_138:
        /* <DEDUP_REMOVED lines=10> */
.L_x_141:
[----:B------:R-:W-:Y:S05]  /*b960*/  BSYNC B1 ;  /* 0x0000000000017941 */ /* 0x000fea0003800000 */
.L_x_140:
        /* <DEDUP_REMOVED lines=13> */
.L_x_143:
[----:B------:R-:W-:Y:S05]  /*ba40*/  BSYNC B1 ;  /* 0x0000000000017941 */ /* 0x000fea0003800000 */
.L_x_142:
        /* <DEDUP_REMOVED lines=13> */
.L_x_145:
[----:B------:R-:W-:Y:S05]  /*bb20*/  BSYNC B1 ;  /* 0x0000000000017941 */ /* 0x000fea0003800000 */
.L_x_144:
        /* <DEDUP_REMOVED lines=10> */
.L_x_147:
[----:B------:R-:W-:Y:S05]  /*bbd0*/  BSYNC B1 ;  /* 0x0000000000017941 */ /* 0x000fea0003800000 */
.L_x_146:
        /* <DEDUP_REMOVED lines=10> */
.L_x_149:
[----:B------:R-:W-:Y:S05]  /*bc80*/  BSYNC B1 ;  /* 0x0000000000017941 */ /* 0x000fea0003800000 */
.L_x_148:
        /* <DEDUP_REMOVED lines=13> */
.L_x_151:
[----:B------:R-:W-:Y:S05]  /*bd60*/  BSYNC B1 ;  /* 0x0000000000017941 */ /* 0x000fea0003800000 */
.L_x_150:
        /* <DEDUP_REMOVED lines=13> */
.L_x_153:
[----:B------:R-:W-:Y:S05]  /*be40*/  BSYNC B1 ;  /* 0x0000000000017941 */ /* 0x000fea0003800000 */
.L_x_152:
        /* <DEDUP_REMOVED lines=10> */
.L_x_155:
[----:B------:R-:W-:Y:S05]  /*bef0*/  BSYNC B1 ;  /* 0x0000000000017941 */ /* 0x000fea0003800000 */
.L_x_154:
        /* <DEDUP_REMOVED lines=10> */
.L_x_157:
[----:B------:R-:W-:Y:S05]  /*bfa0*/  BSYNC B1 ;  /* 0x0000000000017941 */ /* 0x000fea0003800000 */
.L_x_156:
        /* <DEDUP_REMOVED lines=13> */
.L_x_159:
[----:B------:R-:W-:Y:S05]  /*c080*/  BSYNC B1 ;  /* 0x0000000000017941 */ /* 0x000fea0003800000 */
.L_x_158:
        /* <DEDUP_REMOVED lines=13> */
.L_x_161:
[----:B------:R-:W-:Y:S05]  /*c160*/  BSYNC B1 ;  /* 0x0000000000017941 */ /* 0x000fea0003800000 */
.L_x_160:
        /* <DEDUP_REMOVED lines=10> */
.L_x_163:
[----:B------:R-:W-:Y:S05]  /*c210*/  BSYNC B1 ;  /* 0x0000000000017941 */ /* 0x000fea0003800000 */
.L_x_162:
        /* <DEDUP_REMOVED lines=10> */
.L_x_165:
[----:B------:R-:W-:Y:S05]  /*c2c0*/  BSYNC B1 ;  /* 0x0000000000017941 */ /* 0x000fea0003800000 */
.L_x_164:
        /* <DEDUP_REMOVED lines=13> */
.L_x_167:
[----:B------:R-:W-:Y:S05]  /*c3a0*/  BSYNC B1 ;  /* 0x0000000000017941 */ /* 0x000fea0003800000 */
.L_x_166:
        /* <DEDUP_REMOVED lines=13> */
.L_x_169:
[----:B------:R-:W-:Y:S05]  /*c480*/  BSYNC B1 ;  /* 0x0000000000017941 */ /* 0x000fea0003800000 */
.L_x_168:
        /* <DEDUP_REMOVED lines=10> */
.L_x_171:
[----:B------:R-:W-:Y:S05]  /*c530*/  BSYNC B1 ;  /* 0x0000000000017941 */ /* 0x000fea0003800000 */
.L_x_170:
        /* <DEDUP_REMOVED lines=10> */
.L_x_173:
[----:B------:R-:W-:Y:S05]  /*c5e0*/  BSYNC B1 ;  /* 0x0000000000017941 */ /* 0x000fea0003800000 */
.L_x_172:
        /* <DEDUP_REMOVED lines=13> */
.L_x_175:
[----:B------:R-:W-:Y:S05]  /*c6c0*/  BSYNC B1 ;  /* 0x0000000000017941 */ /* 0x000fea0003800000 */
.L_x_174:
        /* <DEDUP_REMOVED lines=13> */
.L_x_177:
[----:B------:R-:W-:Y:S05]  /*c7a0*/  BSYNC B1 ;  /* 0x0000000000017941 */ /* 0x000fea0003800000 */
.L_x_176:
        /* <DEDUP_REMOVED lines=10> */
.L_x_179:
[----:B------:R-:W-:Y:S05]  /*c850*/  BSYNC B1 ;  /* 0x0000000000017941 */ /* 0x000fea0003800000 */
.L_x_178:
        /* <DEDUP_REMOVED lines=10> */
.L_x_181:
[----:B------:R-:W-:Y:S05]  /*c900*/  BSYNC B1 ;  /* 0x0000000000017941 */ /* 0x000fea0003800000 */
.L_x_180:
        /* <DEDUP_REMOVED lines=13> */
.L_x_183:
[----:B------:R-:W-:Y:S05]  /*c9e0*/  BSYNC B1 ;  /* 0x0000000000017941 */ /* 0x000fea0003800000 */
.L_x_182:
        /* <DEDUP_REMOVED lines=13> */
.L_x_185:
[----:B------:R-:W-:Y:S05]  /*cac0*/  BSYNC B1 ;  /* 0x0000000000017941 */ /* 0x000fea0003800000 */
.L_x_184:
        /* <DEDUP_REMOVED lines=10> */
.L_x_187:
[----:B------:R-:W-:Y:S05]  /*cb70*/  BSYNC B1 ;  /* 0x0000000000017941 */ /* 0x000fea0003800000 */
.L_x_186:
        /* <DEDUP_REMOVED lines=10> */
.L_x_189:
[----:B------:R-:W-:Y:S05]  /*cc20*/  BSYNC B1 ;  /* 0x0000000000017941 */ /* 0x000fea0003800000 */
.L_x_188:
        /* <DEDUP_REMOVED lines=13> */
.L_x_191:
[----:B------:R-:W-:Y:S05]  /*cd00*/  BSYNC B1 ;  /* 0x0000000000017941 */ /* 0x000fea0003800000 */
.L_x_190:
        /* <DEDUP_REMOVED lines=13> */
.L_x_193:
[----:B------:R-:W-:Y:S05]  /*cde0*/  BSYNC B1 ;  /* 0x0000000000017941 */ /* 0x000fea0003800000 */
.L_x_192:
        /* <DEDUP_REMOVED lines=10> */
.L_x_195:
[----:B------:R-:W-:Y:S05]  /*ce90*/  BSYNC B1 ;  /* 0x0000000000017941 */ /* 0x000fea0003800000 */
.L_x_194:
        /* <DEDUP_REMOVED lines=10> */
.L_x_197:
[----:B------:R-:W-:Y:S05]  /*cf40*/  BSYNC B1 ;  /* 0x0000000000017941 */ /* 0x000fea0003800000 */
.L_x_196:
        /* <DEDUP_REMOVED lines=13> */
.L_x_199:
[----:B------:R-:W-:Y:S05]  /*d020*/  BSYNC B1 ;  /* 0x0000000000017941 */ /* 0x000fea0003800000 */
.L_x_198:
        /* <DEDUP_REMOVED lines=13> */
.L_x_201:
[----:B------:R-:W-:Y:S05]  /*d100*/  BSYNC B1 ;  /* 0x0000000000017941 */ /* 0x000fea0003800000 */
.L_x_200:
        /* <DEDUP_REMOVED lines=10> */
.L_x_203:
[----:B------:R-:W-:Y:S05]  /*d1b0*/  BSYNC B1 ;  /* 0x0000000000017941 */ /* 0x000fea0003800000 */
.L_x_202:
        /* <DEDUP_REMOVED lines=10> */
.L_x_205:
[----:B------:R-:W-:Y:S05]  /*d260*/  BSYNC B1 ;  /* 0x0000000000017941 */ /* 0x000fea0003800000 */
.L_x_204:
[----:B------:R-:W3:Y:S01]  /*d270*/  LDL.LU R216, [R1+0x2dc] ;  /* 0x0002dc0001d87983 */ /* 0x000ee20000300800 */
[----:B-----5:R-:W-:Y:S01]  /*d280*/  IMAD.U32 R21, R20, 0x10000, RZ ;  /* 0x0001000014157824 */ /* 0x020fe200078e00ff */
[----:B------:R-:W-:Y:S01]  /*d290*/  ISETP.GT.AND P3, PT, R3, 0xb0, PT ;  /* 0x000000b00300780c */ /* 0x000fe20003f64270 */
[----:B------:R-:W-:Y:S02]  /*d2a0*/  BSSY B1, `(.L_x_206) ;  /* 0x0000008000017945 */ /* 0x000fe40003800000 */
[----:B------:R-:W-:-:S04]  /*d2b0*/  FMUL R21, R21, R16 ;  /* 0x0000001015157220 */ /* 0x000fc80000400000 */
[----:B---3--:R-:W-:-:S05]  /*d2c0*/  FFMA R21, R216, R2, R21 ;  /* 0x00000002d8157223 */ /* 0x008fca0000000015 */
[----:B------:R-:W-:-:S05]  /*d2d0*/  F2FP.BF16.F32.PACK_AB R21, RZ, R21 ;  /* 0x00000015ff15723e */ /* 0x000fca00000010ff */
[----:B------:R3:W-:Y:S01]  /*d2e0*/  @P0 STG.E.U16 desc[UR36][R6.64+0x152], R21 ;  /* 0x0001521506000986 */ /* 0x0007e2000c101524 */
[----:B------:R-:W-:-:S13]  /*d2f0*/  ISETP.GT.AND P0, PT, R0, RZ, P3 ;  /* 0x000000ff0000720c */ /* 0x000fda0001f04270 */
[----:B---3--:R-:W-:Y:S05]  /*d300*/  @!P0 BRA `(.L_x_207) ;  /* 0x0000000000048947 */ /* 0x008fea0003800000 */
[----:B------:R3:W5:Y:S02]  /*d310*/  LDG.E.LTC128B.U16 R20, desc[UR36][R14.64+0x160] ;  /* 0x000160240e147981 */ /* 0x000764000c1e1520 */
.L_x_207:
[----:B------:R-:W-:Y:S05]  /*d320*/  BSYNC B1 ;  /* 0x0000000000017941 */ /* 0x000fea0003800000 */
.L_x_206:
[----:B------:R-:W2:Y:S01]  /*d330*/  LDL.LU R216, [R1+0x2e0] ;  /* 0x0002e00001d87983 */ /* 0x000ea20000300800 */
[----:B-----5:R-:W-:Y:S01]  /*d340*/  IMAD.U32 R21, R20, 0x10000, RZ ;  /* 0x0001000014157824 */ /* 0x020fe200078e00ff */
[----:B------:R-:W-:Y:S01]  /*d350*/  ISETP.GT.AND P2, PT, R3, 0xb1, PT ;  /* 0x000000b10300780c */ /* 0x000fe20003f44270 */
[----:B------:R-:W-:Y:S02]  /*d360*/  BSSY B1, `(.L_x_208) ;  /* 0x0000008000017945 */ /* 0x000fe40003800000 */
[----:B------:R-:W-:-:S04]  /*d370*/  FMUL R21, R21, R16 ;  /* 0x0000001015157220 */ /* 0x000fc80000400000 */
[----:B--2---:R-:W-:-:S05]  /*d380*/  FFMA R21, R216, R2, R21 ;  /* 0x00000002d8157223 */ /* 0x004fca0000000015 */
[----:B------:R-:W-:-:S05]  /*d390*/  F2FP.BF16.F32.PACK_AB R21, RZ, R21 ;  /* 0x00000015ff15723e */ /* 0x000fca00000010ff */
[----:B------:R2:W-:Y:S01]  /*d3a0*/  @P0 STG.E.U16 desc[UR36][R4.64+0x160], R21 ;  /* 0x0001601504000986 */ /* 0x0005e2000c101524 */
[----:B------:R-:W-:-:S13]  /*d3b0*/  ISETP.GT.AND P0, PT, R0, RZ, P2 ;  /* 0x000000ff0000720c */ /* 0x000fda0001704270 */
[----:B--2---:R-:W-:Y:S05]  /*d3c0*/  @!P0 BRA `(.L_x_209) ;  /* 0x0000000000048947 */ /* 0x004fea0003800000 */
[----:B------:R2:W5:Y:S02]  /*d3d0*/  LDG.E.LTC128B.U16 R20, desc[UR36][R14.64+0x162] ;  /* 0x000162240e147981 */ /* 0x000564000c1e1520 */
.L_x_209:
[----:B------:R-:W-:Y:S05]  /*d3e0*/  BSYNC B1 ;  /* 0x0000000000017941 */ /* 0x000fea0003800000 */
.L_x_208:
        /* <DEDUP_REMOVED lines=10> */
.L_x_211:
[----:B------:R-:W-:Y:S05]  /*d490*/  BSYNC B1 ;  /* 0x0000000000017941 */ /* 0x000fea0003800000 */
.L_x_210:
        /* <DEDUP_REMOVED lines=10> */
.L_x_213:
[----:B------:R-:W-:Y:S05]  /*d540*/  BSYNC B1 ;  /* 0x0000000000017941 */ /* 0x000fea0003800000 */
.L_x_212:
        /* <DEDUP_REMOVED lines=11> */
.L_x_215:
[----:B------:R-:W-:Y:S05]  /*d600*/  BSYNC B1 ;  /* 0x0000000000017941 */ /* 0x000fea0003800000 */
.L_x_214:
[----:B------:R-:W2:Y:S01]  /*d610*/  LDL.LU R216, [R1+0x2f0] ;  /* 0x0002f00001d87983 */ /* 0x000ea20000300800 */
[----:B-----5:R-:W-:Y:S01]  /*d620*/  IMAD.U32 R21, R20, 0x10000, RZ ;  /* 0x0001000014157824 */ /* 0x020fe200078e00ff */
[----:B------:R-:W-:Y:S03]  /*d630*/  BSSY B1, `(.L_x_216) ;  /* 0x0000009000017945 */ /* 0x000fe60003800000 */
[----:B------:R-:W-:-:S04]  /*d640*/  FMUL R21, R21, R16 ;  /* 0x0000001015157220 */ /* 0x000fc80000400000 */
[----:B--2---:R-:W-:-:S05]  /*d650*/  FFMA R21, R216, R2, R21 ;  /* 0x00000002d8157223 */ /* 0x004fca0000000015 */
[----:B------:R-:W-:-:S05]  /*d660*/  F2FP.BF16.F32.PACK_AB R21, RZ, R21 ;  /* 0x00000015ff15723e */ /* 0x000fca00000010ff */
[----:B------:R2:W-:Y:S01]  /*d670*/  @P0 STG.E.U16 desc[UR36][R4.64+0x170], R21 ;  /* 0x0001701504000986 */ /* 0x0005e2000c101524 */
[----:B------:R-:W-:-:S04]  /*d680*/  ISETP.GT.AND P0, PT, R3, 0xb9, PT ;  /* 0x000000b90300780c */ /* 0x000fc80003f04270 */
[----:B------:R-:W-:-:S13]  /*d690*/  ISETP.GT.AND P4, PT, R0, RZ, P0 ;  /* 0x000000ff0000720c */ /* 0x000fda0000784270 */
[----:B--2---:R-:W-:Y:S05]  /*d6a0*/  @!P4 BRA `(.L_x_217) ;  /* 0x000000000004c947 */ /* 0x004fea0003800000 */
[----:B------:R2:W5:Y:S02]  /*d6b0*/  LDG.E.LTC128B.U16 R20, desc[UR36][R14.64+0x172] ;  /* 0x000172240e147981 */ /* 0x000564000c1e1520 */
.L_x_217:
[----:B------:R-:W-:Y:S05]  /*d6c0*/  BSYNC B1 ;  /* 0x0000000000017941 */ /* 0x000fea0003800000 */
.L_x_216:
        /* <DEDUP_REMOVED lines=10> */
.L_x_219:
[----:B------:R-:W-:Y:S05]  /*d770*/  BSYNC B1 ;  /* 0x0000000000017941 */ /* 0x000fea0003800000 */
.L_x_218:
        /* <DEDUP_REMOVED lines=10> */
.L_x_221:
[----:B------:R-:W-:Y:S05]  /*d820*/  BSYNC B1 ;  /* 0x0000000000017941 */ /* 0x000fea0003800000 */
.L_x_220:
[----:B------:R-:W3:Y:S01]  /*d830*/  LDL.LU R218, [R1+0x2fc] ;  /* 0x0002fc0001da7983 */ /* 0x000ee20000300800 */
[----:B-----5:R-:W-:Y:S01]  /*d840*/  IMAD.U32 R21, R20, 0x10000, RZ ;  /* 0x0001000014157824 */ /* 0x020fe200078e00ff */
[----:B------:R-:W-:Y:S02]  /*d850*/  SHF.L.U64.HI R19, R18, 0x8, R19 ;  /* 0x0000000812137819 */ /* 0x000fe40000010213 */
[----:B------:R-:W-:Y:S01]  /*d860*/  PRMT R216, R20, 0x7610, R216 ;  /* 0x0000761014d87816 */ /* 0x000fe200000000d8 */
[----:B------:R-:W-:Y:S01]  /*d870*/  FMUL R21, R21, R16 ;  /* 0x0000001015157220 */ /* 0x000fe20000400000 */
[----:B------:R-:W4:Y:S03]  /*d880*/  LDL.LU R217, [R1] ;  /* 0x0000000001d97983 */ /* 0x000f260000300800 */
[----:B---3--:R-:W-:-:S05]  /*d890*/  FFMA R21, R218, R2, R21 ;  /* 0x00000002da157223 */ /* 0x008fca0000000015 */
[----:B------:R-:W-:-:S05]  /*d8a0*/  F2FP.BF16.F32.PACK_AB R21, RZ, R21 ;  /* 0x00000015ff15723e */ /* 0x000fca00000010ff */
[----:B------:R3:W-:Y:S01]  /*d8b0*/  @P4 STG.E.U16 desc[UR36][R6.64+0x172], R21 ;  /* 0x0001721506004986 */ /* 0x0007e2000c101524 */
[----:B------:R-:W-:-:S05]  /*d8c0*/  LEA R18, P4, R18, R4, 0x8 ;  /* 0x0000000412127211 */ /* 0x000fca00078840ff */
[----:B------:R-:W-:Y:S01]  /*d8d0*/  IMAD.X R19, R19, 0x1, R5, P4 ;  /* 0x0000000113137824 */ /* 0x000fe200020e0605 */
[----:B------:R-:W-:-:S13]  /*d8e0*/  ISETP.GT.AND P4, PT, R0, 0x80, P5 ;  /* 0x000000800000780c */ /* 0x000fda0002f84270 */
[----:B------:R-:W2:Y:S01]  /*d8f0*/  @P4 LDG.E.LTC128B.U16 R216, desc[UR36][R230.64] ;  /* 0x00000024e6d84981 */ /* 0x000ea2000c1e1520 */
[----:B------:R-:W-:Y:S01]  /*d900*/  BSSY B1, `(.L_x_222) ;  /* 0x000000a000017945 */ /* 0x000fe20003800000 */
[----:B--2---:R-:W-:-:S04]  /*d910*/  IMAD.U32 R20, R216, 0x10000, RZ ;  /* 0x00010000d8147824 */ /* 0x004fc800078e00ff */
[----:B------:R-:W-:-:S04]  /*d920*/  FMUL R20, R20, R16 ;  /* 0x0000001014147220 */ /* 0x000fc80000400000 */
[----:B----4-:R-:W-:-:S05]  /*d930*/  FFMA R20, R217, R2, R20 ;  /* 0x00000002d9147223 */ /* 0x010fca0000000014 */
[----:B------:R-:W-:-:S05]  /*d940*/  F2FP.BF16.F32.PACK_AB R20, RZ, R20 ;  /* 0x00000014ff14723e */ /* 0x000fca00000010ff */
[----:B------:R3:W-:Y:S01]  /*d950*/  @P4 STG.E.U16 desc[UR36][R18.64], R20 ;  /* 0x0000001412004986 */ /* 0x0007e2000c101524 */
[----:B------:R-:W-:-:S04]  /*d960*/  LOP3.LUT P4, RZ, R17, 0x2, RZ, 0xc0, !PT ;  /* 0x0000000211ff7812 */ /* 0x000fc8000788c0ff */
[----:B------:R-:W-:-:S13]  /*d970*/  ISETP.GT.AND P4, PT, R0, 0x80, P4 ;  /* 0x000000800000780c */ /* 0x000fda0002784270 */
[----:B---3--:R-:W-:Y:S05]  /*d980*/  @!P4 BRA `(.L_x_223) ;  /* 0x000000000004c947 */ /* 0x008fea0003800000 */
[----:B------:R2:W5:Y:S02]  /*d990*/  LDG.E.LTC128B.U16 R216, desc[UR36][R10.64+0x2] ;  /* 0x000002240ad87981 */ /* 0x000564000c1e1520 */
.L_x_223:
[----:B------:R-:W-:Y:S05]  /*d9a0*/  BSYNC B1 ;  /* 0x0000000000017941 */ /* 0x000fea0003800000 */
.L_x_222:
[----:B------:R-:W3:Y:S01]  /*d9b0*/  LDL.LU R21, [R1+0x4] ;  /* 0x0000040001157983 */ /* 0x000ee20000300800 */
[----:B-----5:R-:W-:Y:S01]  /*d9c0*/  IMAD.U32 R20, R216, 0x10000, RZ ;  /* 0x00010000d8147824 */ /* 0x020fe200078e00ff */
[----:B------:R-:W-:Y:S01]  /*d9d0*/  ISETP.GT.AND P5, PT, R0, 0x88, P5 ;  /* 0x000000880000780c */ /* 0x000fe20002fa4270 */
[----:B------:R-:W-:Y:S02]  /*d9e0*/  BSSY B1, `(.L_x_224) ;  /* 0x0000009000017945 */ /* 0x000fe40003800000 */
[----:B------:R-:W-:-:S04]  /*d9f0*/  FMUL R20, R20, R16 ;  /* 0x0000001014147220 */ /* 0x000fc80000400000 */
[----:B---3--:R-:W-:-:S05]  /*da00*/  FFMA R20, R21, R2, R20 ;  /* 0x0000000215147223 */ /* 0x008fca0000000014 */
[----:B------:R-:W-:-:S05]  /*da10*/  F2FP.BF16.F32.PACK_AB R20, RZ, R20 ;  /* 0x00000014ff14723e */ /* 0x000fca00000010ff */
[----:B------:R3:W-:Y:S02]  /*da20*/  @P4 STG.E.U16 desc[UR36][R18.64+0x2], R20 ;  /* 0x0000021412004986 */ /* 0x0007e4000c101524 */
[----:B---3--:R-:W-:-:S05]  /*da30*/  IADD3 R20, P4, R18, R233, RZ ;  /* 0x000000e912147210 */ /* 0x008fca0007f9e0ff */
[----:B------:R-:W-:Y:S01]  /*da40*/  IMAD.X R21, R19, 0x1, R232, P4 ;  /* 0x0000000113157824 */ /* 0x000fe200020e06e8 */
[----:B------:R-:W-:Y:S07]  /*da50*/  @!P5 BRA `(.L_x_225) ;  /* 0x000000000004d947 */ /* 0x000fee0003800000 */
[----:B------:R3:W5:Y:S02]  /*da60*/  LDG.E.LTC128B.U16 R216, desc[UR36][R220.64] ;  /* 0x00000024dcd87981 */ /* 0x000764000c1e1520 */
.L_x_225:
[----:B------:R-:W-:Y:S05]  /*da70*/  BSYNC B1 ;  /* 0x0000000000017941 */ /* 0x000fea0003800000 */
.L_x_224:
[----:B------:R-:W4:Y:S01]  /*da80*/  LDL.LU R218, [R1+0x8] ;  /* 0x0000080001da7983 */ /* 0x000f220000300800 */
[----:B-----5:R-:W-:Y:S01]  /*da90*/  IMAD.U32 R217, R216, 0x10000, RZ ;  /* 0x00010000d8d97824 */ /* 0x020fe200078e00ff */
[----:B------:R-:W-:Y:S01]  /*daa0*/  LOP3.LUT P4, RZ, R17, 0x2, RZ, 0xc0, !PT ;  /* 0x0000000211ff7812 */ /* 0x000fe2000788c0ff */
[----:B------:R-:W-:Y:S02]  /*dab0*/  BSSY B1, `(.L_x_226) ;  /* 0x0000008000017945 */ /* 0x000fe40003800000 */
[----:B------:R-:W-:Y:S01]  /*dac0*/  FMUL R217, R217, R16 ;  /* 0x00000010d9d97220 */ /* 0x000fe20000400000 */
[----:B------:R-:W-:-:S03]  /*dad0*/  ISETP.GT.AND P4, PT, R0, 0x88, P4 ;  /* 0x000000880000780c */ /* 0x000fc60002784270 */
[----:B----4-:R-:W-:-:S05]  /*dae0*/  FFMA R217, R218, R2, R217 ;  /* 0x00000002dad97223 */ /* 0x010fca00000000d9 */
[----:B------:R-:W-:-:S05]  /*daf0*/  F2FP.BF16.F32.PACK_AB R217, RZ, R217 ;  /* 0x000000d9ffd9723e */ /* 0x000fca00000010ff */
[----:B------:R4:W-:Y:S01]  /*db00*/  @P5 STG.E.U16 desc[UR36][R20.64], R217 ;  /* 0x000000d914005986 */ /* 0x0009e2000c101524 */
[----:B------:R-:W-:Y:S05]  /*db10*/  @!P4 BRA `(.L_x_227) ;  /* 0x000000000004c947 */ /* 0x000fea0003800000 */
[----:B------:R0:W5:Y:S02]  /*db20*/  LDG.E.LTC128B.U16 R216, desc[UR36][R8.64+0x2] ;  /* 0x0000022408d87981 */ /* 0x000164000c1e1520 */
.L_x_227:
[----:B------:R-:W-:Y:S05]  /*db30*/  BSYNC B1 ;  /* 0x0000000000017941 */ /* 0x000fea0003800000 */
.L_x_226:
[----:B------:R-:W2:Y:S01]  /*db40*/  LDL.LU R218, [R1+0xc] ;  /* 0x00000c0001da7983 */ /* 0x000ea20000300800 */
[----:B----45:R-:W-:Y:S01]  /*db50*/  IMAD.U32 R217, R216, 0x10000, RZ ;  /* 0x00010000d8d97824 */ /* 0x030fe200078e00ff */
[----:B------:R-:W-:Y:S01]  /*db60*/  LOP3.LUT P5, RZ, R17, 0x4, RZ, 0xc0, !PT ;  /* 0x0000000411ff7812 */ /* 0x000fe200078ac0ff */
[----:B------:R-:W-:Y:S02]  /*db70*/  BSSY B1, `(.L_x_228) ;  /* 0x0000008000017945 */ /* 0x000fe40003800000 */
[----:B------:R-:W-:-:S04]  /*db80*/  FMUL R217, R217, R16 ;  /* 0x00000010d9d97220 */ /* 0x000fc80000400000 */
[----:B--2---:R-:W-:-:S05]  /*db90*/  FFMA R217, R218, R2, R217 ;  /* 0x00000002dad97223 */ /* 0x004fca00000000d9 */
[----:B------:R-:W-:-:S05]  /*dba0*/  F2FP.BF16.F32.PACK_AB R217, RZ, R217 ;  /* 0x000000d9ffd9723e */ /* 0x000fca00000010ff */
[----:B------:R2:W-:Y:S01]  /*dbb0*/  @P4 STG.E.U16 desc[UR36][R20.64+0x2], R217 ;  /* 0x000002d914004986 */ /* 0x0005e2000c101524 */
[----:B------:R-:W-:-:S13]  /*dbc0*/  ISETP.GT.AND P4, PT, R0, 0x80, P5 ;  /* 0x000000800000780c */ /* 0x000fda0002f84270 */
[----:B--2---:R-:W-:Y:S05]  /*dbd0*/  @!P4 BRA `(.L_x_229) ;  /* 0x000000000004c947 */ /* 0x004fea0003800000 */
[----:B------:R2:W5:Y:S02]  /*dbe0*/  LDG.E.LTC128B.U16 R216, desc[UR36][R10.64+0x10] ;  /* 0x000010240ad87981 */ /* 0x000564000c1e1520 */
.L_x_229:
[----:B------:R-:W-:Y:S05]  /*dbf0*/  BSYNC B1 ;  /* 0x0000000000017941 */ /* 0x000fea0003800000 */
.L_x_228:
[----:B------:R-:W4:Y:S01]  /*dc00*/  LDL.LU R218, [R1+0x10] ;  /* 0x0000100001da7983 */ /* 0x000f220000300800 */
[----:B-----5:R-:W-:Y:S01]  /*dc10*/  IMAD.U32 R217, R216, 0x10000, RZ ;  /* 0x00010000d8d97824 */ /* 0x020fe200078e00ff */
[----:B------:R-:W-:Y:S01]  /*dc20*/  LOP3.LUT P5, RZ, R17, 0x8, RZ, 0xc0, !PT ;  /* 0x0000000811ff7812 */ /* 0x000fe200078ac0ff */
[----:B------:R-:W-:Y:S02]  /*dc30*/  BSSY B1, `(.L_x_230) ;  /* 0x0000008000017945 */ /* 0x000fe40003800000 */
[----:B------:R-:W-:-:S04]  /*dc40*/  FMUL R217, R217, R16 ;  /* 0x00000010d9d97220 */ /* 0x000fc80000400000 */
[----:B----4-:R-:W-:-:S05]  /*dc50*/  FFMA R217, R218, R2, R217 ;  /* 0x00000002dad97223 */ /* 0x010fca00000000d9 */
[----:B------:R-:W-:-:S05]  /*dc60*/  F2FP.BF16.F32.PACK_AB R217, RZ, R217 ;  /* 0x000000d9ffd9723e */ /* 0x000fca00000010ff */
[----:B------:R4:W-:Y:S01]  /*dc70*/  @P4 STG.E.U16 desc[UR36][R18.64+0x10], R217 ;  /* 0x000010d912004986 */ /* 0x0009e2000c101524 */
[----:B------:R-:W-:-:S13]  /*dc80*/  ISETP.GT.AND P4, PT, R0, 0x80, P5 ;  /* 0x000000800000780c */ /* 0x000fda0002f84270 */
[----:B----4-:R-:W-:Y:S05]  /*dc90*/  @!P4 BRA `(.L_x_231) ;  /* 0x000000000004c947 */ /* 0x010fea0003800000 */
[----:B------:R4:W5:Y:S02]  /*dca0*/  LDG.E.LTC128B.U16 R216, desc[UR36][R10.64+0x12] ;  /* 0x000012240ad87981 */ /* 0x000964000c1e1520 */
.L_x_231:
[----:B------:R-:W-:Y:S05]  /*dcb0*/  BSYNC B1 ;  /* 0x0000000000017941 */ /* 0x000fea0003800000 */
.L_x_230:
[----:B------:R-:W2:Y:S01]  /*dcc0*/  LDL.LU R218, [R1+0x14] ;  /* 0x0000140001da7983 */ /* 0x000ea20000300800 */
[----:B-----5:R-:W-:Y:S01]  /*dcd0*/  IMAD.U32 R217, R216, 0x10000, RZ ;  /* 0x00010000d8d97824 */ /* 0x020fe200078e00ff */
[----:B------:R-:W-:Y:S03]  /*dce0*/  BSSY B1, `(.L_x_232) ;  /* 0x0000009000017945 */ /* 0x000fe60003800000 */
[----:B------:R-:W-:-:S04]  /*dcf0*/  FMUL R217, R217, R16 ;  /* 0x00000010d9d97220 */ /* 0x000fc80000400000 */
[----:B--2---:R-:W-:-:S05]  /*dd00*/  FFMA R217, R218, R2, R217 ;  /* 0x00000002dad97223 */ /* 0x004fca00000000d9 */
[----:B------:R-:W-:-:S05]  /*dd10*/  F2FP.BF16.F32.PACK_AB R217, RZ, R217 ;  /* 0x000000d9ffd9723e */ /* 0x000fca00000010ff */
[----:B------:R2:W-:Y:S01]  /*dd20*/  @P4 STG.E.U16 desc[UR36][R18.64+0x12], R217 ;  /* 0x000012d912004986 */ /* 0x0005e2000c101524 */
[----:B------:R-:W-:-:S04]  /*dd30*/  LOP3.LUT P4, RZ, R17, 0x4, RZ, 0xc0, !PT ;  /* 0x0000000411ff7812 */ /* 0x000fc8000788c0ff */
[----:B------:R-:W-:-:S13]  /*dd40*/  ISETP.GT.AND P4, PT, R0, 0x88, P4 ;  /* 0x000000880000780c */ /* 0x000fda0002784270 */
[----:B--2---:R-:W-:Y:S05]  /*dd50*/  @!P4 BRA `(.L_x_233) ;  /* 0x000000000004c947 */ /* 0x004fea0003800000 */
[----:B------:R2:W5:Y:S02]  /*dd60*/  LDG.E.LTC128B.U16 R216, desc[UR36][R8.64+0x10] ;  /* 0x0000102408d87981 */ /* 0x000564000c1e1520 */
.L_x_233:
[----:B------:R-:W-:Y:S05]  /*dd70*/  BSYNC B1 ;  /* 0x0000000000017941 */ /* 0x000fea0003800000 */
.L_x_232:
        /* <DEDUP_REMOVED lines=10> */
.L_x_235:
[----:B------:R-:W-:Y:S05]  /*de20*/  BSYNC B1 ;  /* 0x0000000000017941 */ /* 0x000fea0003800000 */
.L_x_234:
[----:B------:R-:W2:Y:S01]  /*de30*/  LDL.LU R218, [R1+0x1c] ;  /* 0x00001c0001da7983 */ /* 0x000ea20000300800 */
[----:B-----5:R-:W-:Y:S01]  /*de40*/  IMAD.U32 R217, R216, 0x10000, RZ ;  /* 0x00010000d8d97824 */ /* 0x020fe200078e00ff */
        /* <DEDUP_REMOVED lines=9> */
.L_x_237:
[----:B------:R-:W-:Y:S05]  /*dee0*/  BSYNC B1 ;  /* 0x0000000000017941 */ /* 0x000fea0003800000 */
.L_x_236:
[----:B------:R-:W3:Y:S01]  /*def0*/  LDL.LU R218, [R1+0x20] ;  /* 0x0000200001da7983 */ /* 0x000ee20000300800 */
[----:B-----5:R-:W-:Y:S01]  /*df00*/  IMAD.U32 R217, R216, 0x10000, RZ ;  /* 0x00010000d8d97824 */ /* 0x020fe200078e00ff */
[----:B------:R-:W-:Y:S01]  /*df10*/  LOP3.LUT P5, RZ, R22, 0x400, RZ, 0xc0, !PT ;  /* 0x0000040016ff7812 */ /* 0x000fe200078ac0ff */
[----:B------:R-:W-:Y:S02]  /*df20*/  BSSY B1, `(.L_x_238) ;  /* 0x0000008000017945 */ /* 0x000fe40003800000 */
[----:B------:R-:W-:-:S04]  /*df30*/  FMUL R217, R217, R16 ;  /* 0x00000010d9d97220 */ /* 0x000fc80000400000 */
[----:B---3--:R-:W-:-:S05]  /*df40*/  FFMA R217, R218, R2, R217 ;  /* 0x00000002dad97223 */ /* 0x008fca00000000d9 */
[----:B------:R-:W-:-:S05]  /*df50*/  F2FP.BF16.F32.PACK_AB R217, RZ, R217 ;  /* 0x000000d9ffd9723e */ /* 0x000fca00000010ff */
[----:B------:R3:W-:Y:S01]  /*df60*/  @P4 STG.E.U16 desc[UR36][R18.64+0x20], R217 ;  /* 0x000020d912004986 */ /* 0x0007e2000c101524 */
[----:B------:R-:W-:-:S13]  /*df70*/  ISETP.GT.AND P4, PT, R0, 0x80, P5 ;  /* 0x000000800000780c */ /* 0x000fda0002f84270 */
[----:B---3--:R-:W-:Y:S05]  /*df80*/  @!P4 BRA `(.L_x_239) ;  /* 0x000000000004c947 */ /* 0x008fea0003800000 */
[----:B------:R3:W5:Y:S02]  /*df90*/  LDG.E.LTC128B.U16 R216, desc[UR36][R10.64+0x22] ;  /* 0x000022240ad87981 */ /* 0x000764000c1e1520 */
.L_x_239:
[----:B------:R-:W-:Y:S05]  /*dfa0*/  BSYNC B1 ;  /* 0x0000000000017941 */ /* 0x000fea0003800000 */
.L_x_238:
        /* <DEDUP_REMOVED lines=11> */
.L_x_241:
[----:B------:R-:W-:Y:S05]  /*e060*/  BSYNC B1 ;  /* 0x0000000000017941 */ /* 0x000fea0003800000 */
.L_x_240:
        /* <DEDUP_REMOVED lines=10> */
.L_x_243:
[----:B------:R-:W-:Y:S05]  /*e110*/  BSYNC B1 ;  /* 0x0000000000017941 */ /* 0x000fea0003800000 */
.L_x_242:
        /* <DEDUP_REMOVED lines=11> */
.L_x_245:
[----:B------:R-:W-:Y:S05]  /*e1d0*/  BSYNC B1 ;  /* 0x0000000000017941 */ /* 0x000fea0003800000 */
.L_x_244:
        /* <DEDUP_REMOVED lines=11> */
.L_x_247:
[----:B------:R-:W-:Y:S05]  /*e290*/  BSYNC B1 ;  /* 0x0000000000017941 */ /* 0x000fea0003800000 */
.L_x_246:
        /* <DEDUP_REMOVED lines=11> */
.L_x_249:
[----:B------:R-:W-:Y:S05]  /*e350*/  BSYNC B1 ;  /* 0x0000000000017941 */ /* 0x000fea0003800000 */
.L_x_248:
        /* <DEDUP_REMOVED lines=10> */
.L_x_251:
[----:B------:R-:W-:Y:S05]  /*e400*/  BSYNC B1 ;  /* 0x0000000000017941 */ /* 0x000fea0003800000 */
.L_x_250:
        /* <DEDUP_REMOVED lines=11> */
.L_x_253:
[----:B------:R-:W-:Y:S05]  /*e4c0*/  BSYNC B1 ;  /* 0x0000000000017941 */ /* 0x000fea0003800000 */
.L_x_252:
        /* <DEDUP_REMOVED lines=11> */
.L_x_255:
[----:B------:R-:W-:Y:S05]  /*e580*/  BSYNC B1 ;  /* 0x0000000000017941 */ /* 0x000fea0003800000 */
.L_x_254:
        /* <DEDUP_REMOVED lines=11> */
.L_x_257:
[----:B------:R-:W-:Y:S05]  /*e640*/  BSYNC B1 ;  /* 0x0000000000017941 */ /* 0x000fea0003800000 */
.L_x_256:
        /* <DEDUP_REMOVED lines=10> */
.L_x_259:
[----:B------:R-:W-:Y:S05]  /*e6f0*/  BSYNC B1 ;  /* 0x0000000000017941 */ /* 0x000fea0003800000 */
.L_x_258:
        /* <DEDUP_REMOVED lines=11> */
.L_x_261:
[----:B------:R-:W-:Y:S05]  /*e7b0*/  BSYNC B1 ;  /* 0x0000000000017941 */ /* 0x000fea0003800000 */
.L_x_260:
        /* <DEDUP_REMOVED lines=11> */
.L_x_263:
[----:B------:R-:W-:Y:S05]  /*e870*/  BSYNC B1 ;  /* 0x0000000000017941 */ /* 0x000fea0003800000 */
.L_x_262:
        /* <DEDUP_REMOVED lines=11> */
.L_x_265:
[----:B------:R-:W-:Y:S05]  /*e930*/  BSYNC B1 ;  /* 0x0000000000017941 */ /* 0x000fea0003800000 */
.L_x_264:
        /* <DEDUP_REMOVED lines=10> */
.L_x_267:
[----:B------:R-:W-:Y:S05]  /*e9e0*/  BSYNC B1 ;  /* 0x0000000000017941 */ /* 0x000fea0003800000 */
.L_x_266:
        /* <DEDUP_REMOVED lines=11> */
.L_x_269:
[----:B------:R-:W-:Y:S05]  /*eaa0*/  BSYNC B1 ;  /* 0x0000000000017941 */ /* 0x000fea0003800000 */
.L_x_268:
        /* <DEDUP_REMOVED lines=11> */
.L_x_271:
[----:B------:R-:W-:Y:S05]  /*eb60*/  BSYNC B1 ;  /* 0x0000000000017941 */ /* 0x000fea0003800000 */
.L_x_270:
        /* <DEDUP_REMOVED lines=11> */
.L_x_273:
[----:B------:R-:W-:Y:S05]  /*ec20*/  BSYNC B1 ;  /* 0x0000000000017941 */ /* 0x000fea0003800000 */
.L_x_272:
        /* <DEDUP_REMOVED lines=10> */
.L_x_275:
[----:B------:R-:W-:Y:S05]  /*ecd0*/  BSYNC B1 ;  /* 0x0000000000017941 */ /* 0x000fea0003800000 */
.L_x_274:
        /* <DEDUP_REMOVED lines=11> */
.L_x_277:
[----:B------:R-:W-:Y:S05]  /*ed90*/  BSYNC B1 ;  /* 0x0000000000017941 */ /* 0x000fea0003800000 */
.L_x_276:
        /* <DEDUP_REMOVED lines=11> */
.L_x_279:
[----:B------:R-:W-:Y:S05]  /*ee50*/  BSYNC B1 ;  /* 0x0000000000017941 */ /* 0x000fea0003800000 */
.L_x_278:
        /* <DEDUP_REMOVED lines=11> */
.L_x_281:
[----:B------:R-:W-:Y:S05]  /*ef10*/  BSYNC B1 ;  /* 0x0000000000017941 */ /* 0x000fea0003800000 */
.L_x_280:
        /* <DEDUP_REMOVED lines=10> */
.L_x_283:
[----:B------:R-:W-:Y:S05]  /*efc0*/  BSYNC B1 ;  /* 0x0000000000017941 */ /* 0x000fea0003800000 */
.L_x_282:
        /* <DEDUP_REMOVED lines=11> */
.L_x_285:
[----:B------:R-:W-:Y:S05]  /*f080*/  BSYNC B1 ;  /* 0x0000000000017941 */ /* 0x000fea0003800000 */
.L_x_284:
        /* <DEDUP_REMOVED lines=11> */
.L_x_287:
[----:B------:R-:W-:Y:S05]  /*f140*/  BSYNC B1 ;  /* 0x0000000000017941 */ /* 0x000fea0003800000 */
.L_x_286:
        /* <DEDUP_REMOVED lines=11> */
.L_x_289:
[----:B------:R-:W-:Y:S05]  /*f200*/  BSYNC B1 ;  /* 0x0000000000017941 */ /* 0x000fea0003800000 */
.L_x_288:
        /* <DEDUP_REMOVED lines=10> */
.L_x_291:
[----:B------:R-:W-:Y:S05]  /*f2b0*/  BSYNC B1 ;  /* 0x0000000000017941 */ /* 0x000fea0003800000 */
.L_x_290:
        /* <DEDUP_REMOVED lines=11> */
.L_x_293:
[----:B------:R-:W-:Y:S05]  /*f370*/  BSYNC B1 ;  /* 0x0000000000017941 */ /* 0x000fea0003800000 */
.L_x_292:
        /* <DEDUP_REMOVED lines=11> */
.L_x_295:
[----:B------:R-:W-:Y:S05]  /*f430*/  BSYNC B1 ;  /* 0x0000000000017941 */ /* 0x000fea0003800000 */
.L_x_294:
        /* <DEDUP_REMOVED lines=11> */
.L_x_297:
[----:B------:R-:W-:Y:S05]  /*f4f0*/  BSYNC B1 ;  /* 0x0000000000017941 */ /* 0x000fea0003800000 */
.L_x_296:
        /* <DEDUP_REMOVED lines=10> */
.L_x_299:
[----:B------:R-:W-:Y:S05]  /*f5a0*/  BSYNC B1 ;  /* 0x0000000000017941 */ /* 0x000fea0003800000 */
.L_x_298:
        /* <DEDUP_REMOVED lines=11> */
.L_x_301:
[----:B------:R-:W-:Y:S05]  /*f660*/  BSYNC B1 ;  /* 0x0000000000017941 */ /* 0x000fea0003800000 */
.L_x_300:
        /* <DEDUP_REMOVED lines=11> */
.L_x_303:
[----:B------:R-:W-:Y:S05]  /*f720*/  BSYNC B1 ;  /* 0x0000000000017941 */ /* 0x000fea0003800000 */
.L_x_302:
        /* <DEDUP_REMOVED lines=11> */
.L_x_305:
[----:B------:R-:W-:Y:S05]  /*f7e0*/  BSYNC B1 ;  /* 0x0000000000017941 */ /* 0x000fea0003800000 */
.L_x_304:
        /* <DEDUP_REMOVED lines=10> */
.L_x_307:
[----:B------:R-:W-:Y:S05]  /*f890*/  BSYNC B1 ;  /* 0x0000000000017941 */ /* 0x000fea0003800000 */
.L_x_306:
        /* <DEDUP_REMOVED lines=11> */
.L_x_309:
[----:B------:R-:W-:Y:S05]  /*f950*/  BSYNC B1 ;  /* 0x0000000000017941 */ /* 0x000fea0003800000 */
.L_x_308:
        /* <DEDUP_REMOVED lines=11> */
.L_x_311:
[----:B------:R-:W-:Y:S05]  /*fa10*/  BSYNC B1 ;  /* 0x0000000000017941 */ /* 0x000fea0003800000 */
.L_x_310:
        /* <DEDUP_REMOVED lines=11> */
.L_x_313:
[----:B------:R-:W-:Y:S05]  /*fad0*/  BSYNC B1 ;  /* 0x0000000000017941 */ /* 0x000fea0003800000 */
.L_x_312:
        /* <DEDUP_REMOVED lines=10> */
.L_x_315:
[----:B------:R-:W-:Y:S05]  /*fb80*/  BSYNC B1 ;  /* 0x0000000000017941 */ /* 0x000fea0003800000 */
.L_x_314:
        /* <DEDUP_REMOVED lines=11> */
.L_x_317:
[----:B------:R-:W-:Y:S05]  /*fc40*/  BSYNC B1 ;  /* 0x0000000000017941 */ /* 0x000fea0003800000 */
.L_x_316:
        /* <DEDUP_REMOVED lines=11> */
.L_x_319:
[----:B------:R-:W-:Y:S05]  /*fd00*/  BSYNC B1 ;  /* 0x0000000000017941 */ /* 0x000fea0003800000 */
.L_x_318:
        /* <DEDUP_REMOVED lines=11> */
.L_x_321:
[----:B------:R-:W-:Y:S05]  /*fdc0*/  BSYNC B1 ;  /* 0x0000000000017941 */ /* 0x000fea0003800000 */
.L_x_320:
        /* <DEDUP_REMOVED lines=10> */
.L_x_323:
[----:B------:R-:W-:Y:S05]  /*fe70*/  BSYNC B1 ;  /* 0x0000000000017941 */ /* 0x000fea0003800000 */
.L_x_322:
        /* <DEDUP_REMOVED lines=11> */
.L_x_325:
[----:B------:R-:W-:Y:S05]  /*ff30*/  BSYNC B1 ;  /* 0x0000000000017941 */ /* 0x000fea0003800000 */
.L_x_324:
        /* <DEDUP_REMOVED lines=11> */
.L_x_327:
[----:B------:R-:W-:Y:S05]  /*fff0*/  BSYNC B1 ;  /* 0x0000000000017941 */ /* 0x000fea0003800000 */
.L_x_326:
        /* <DEDUP_REMOVED lines=11> */
.L_x_329:
[----:B------:R-:W-:Y:S05]  /*100b0*/  BSYNC B1 ;  /* 0x0000000000017941 */ /* 0x000fea0003800000 */
.L_x_328:
        /* <DEDUP_REMOVED lines=10> */
.L_x_331:
[----:B------:R-:W-:Y:S05]  /*10160*/  BSYNC B1 ;  /* 0x0000000000017941 */ /* 0x000fea0003800000 */
.L_x_330:
        /* <DEDUP_REMOVED lines=11> */
.L_x_333:
[----:B------:R-:W-:Y:S05]  /*10220*/  BSYNC B1 ;  /* 0x0000000000017941 */ /* 0x000fea0003800000 */
.L_x_332:
        /* <DEDUP_REMOVED lines=11> */
.L_x_335:
[----:B------:R-:W-:Y:S05]  /*102e0*/  BSYNC B1 ;  /* 0x0000000000017941 */ /* 0x000fea0003800000 */
.L_x_334:
        /* <DEDUP_REMOVED lines=11> */
.L_x_337:
[----:B------:R-:W-:Y:S05]  /*103a0*/  BSYNC B1 ;  /* 0x0000000000017941 */ /* 0x000fea0003800000 */
.L_x_336:
        /* <DEDUP_REMOVED lines=10> */
.L_x_339:
[----:B------:R-:W-:Y:S05]  /*10450*/  BSYNC B1 ;  /* 0x0000000000017941 */ /* 0x000fea0003800000 */
.L_x_338:
        /* <DEDUP_REMOVED lines=11> */
.L_x_341:
[----:B------:R-:W-:Y:S05]  /*10510*/  BSYNC B1 ;  /* 0x0000000000017941 */ /* 0x000fea0003800000 */
.L_x_340:
        /* <DEDUP_REMOVED lines=11> */
.L_x_343:
[----:B------:R-:W-:Y:S05]  /*105d0*/  BSYNC B1 ;  /* 0x0000000000017941 */ /* 0x000fea0003800000 */
.L_x_342:
        /* <DEDUP_REMOVED lines=11> */
.L_x_345:
[----:B------:R-:W-:Y:S05]  /*10690*/  BSYNC B1 ;  /* 0x0000000000017941 */ /* 0x000fea0003800000 */
.L_x_344:
        /* <DEDUP_REMOVED lines=10> */
.L_x_347:
[----:B------:R-:W-:Y:S05]  /*10740*/  BSYNC B1 ;  /* 0x0000000000017941 */ /* 0x000fea0003800000 */
.L_x_346:
        /* <DEDUP_REMOVED lines=11> */
.L_x_349:
[----:B------:R-:W-:Y:S05]  /*10800*/  BSYNC B1 ;  /* 0x0000000000017941 */ /* 0x000fea0003800000 */
.L_x_348:
        /* <DEDUP_REMOVED lines=11> */
.L_x_351:
[----:B------:R-:W-:Y:S05]  /*108c0*/  BSYNC B1 ;  /* 0x0000000000017941 */ /* 0x000fea0003800000 */
.L_x_350:
        /* <DEDUP_REMOVED lines=11> */
.L_x_353:
[----:B------:R-:W-:Y:S05]  /*10980*/  BSYNC B1 ;  /* 0x0000000000017941 */ /* 0x000fea0003800000 */
.L_x_352:
        /* <DEDUP_REMOVED lines=10> */
.L_x_355:
[----:B------:R-:W-:Y:S05]  /*10a30*/  BSYNC B1 ;  /* 0x0000000000017941 */ /* 0x000fea0003800000 */
.L_x_354:
        /* <DEDUP_REMOVED lines=11> */
.L_x_357:
[----:B------:R-:W-:Y:S05]  /*10af0*/  BSYNC B1 ;  /* 0x0000000000017941 */ /* 0x000fea0003800000 */
.L_x_356:
        /* <DEDUP_REMOVED lines=11> */
.L_x_359:
[----:B------:R-:W-:Y:S05]  /*10bb0*/  BSYNC B1 ;  /* 0x0000000000017941 */ /* 0x000fea0003800000 */
.L_x_358:
        /* <DEDUP_REMOVED lines=11> */
.L_x_361:
[----:B------:R-:W-:Y:S05]  /*10c70*/  BSYNC B1 ;  /* 0x0000000000017941 */ /* 0x000fea0003800000 */
.L_x_360:
        /* <DEDUP_REMOVED lines=10> */
.L_x_363:
[----:B------:R-:W-:Y:S05]  /*10d20*/  BSYNC B1 ;  /* 0x0000000000017941 */ /* 0x000fea0003800000 */
.L_x_362:
        /* <DEDUP_REMOVED lines=11> */
.L_x_365:
[----:B------:R-:W-:Y:S05]  /*10de0*/  BSYNC B1 ;  /* 0x0000000000017941 */ /* 0x000fea0003800000 */
.L_x_364:
        /* <DEDUP_REMOVED lines=11> */
.L_x_367:
[----:B------:R-:W-:Y:S05]  /*10ea0*/  BSYNC B1 ;  /* 0x0000000000017941 */ /* 0x000fea0003800000 */
.L_x_366:
        /* <DEDUP_REMOVED lines=11> */
.L_x_369:
[----:B------:R-:W-:Y:S05]  /*10f60*/  BSYNC B1 ;  /* 0x0000000000017941 */ /* 0x000fea0003800000 */
.L_x_368:
        /* <DEDUP_REMOVED lines=10> */
.L_x_371:
[----:B------:R-:W-:Y:S05]  /*11010*/  BSYNC B1 ;  /* 0x0000000000017941 */ /* 0x000fea0003800000 */
.L_x_370:
        /* <DEDUP_REMOVED lines=11> */
.L_x_373:
[----:B------:R-:W-:Y:S05]  /*110d0*/  BSYNC B1 ;  /* 0x0000000000017941 */ /* 0x000fea0003800000 */
.L_x_372:
        /* <DEDUP_REMOVED lines=11> */
.L_x_375:
[----:B------:R-:W-:Y:S05]  /*11190*/  BSYNC B1 ;  /* 0x0000000000017941 */ /* 0x000fea0003800000 */
.L_x_374:
        /* <DEDUP_REMOVED lines=11> */
.L_x_377:
[----:B------:R-:W-:Y:S05]  /*11250*/  BSYNC B1 ;  /* 0x0000000000017941 */ /* 0x000fea0003800000 */
.L_x_376:
        /* <DEDUP_REMOVED lines=10> */
.L_x_379:
[----:B------:R-:W-:Y:S05]  /*11300*/  BSYNC B1 ;  /* 0x0000000000017941 */ /* 0x000fea0003800000 */
.L_x_378:
        /* <DEDUP_REMOVED lines=11> */
.L_x_381:
[----:B------:R-:W-:Y:S05]  /*113c0*/  BSYNC B1 ;  /* 0x0000000000017941 */ /* 0x000fea0003800000 */
.L_x_380:
        /* <DEDUP_REMOVED lines=11> */
.L_x_383:
[----:B------:R-:W-:Y:S05]  /*11480*/  BSYNC B1 ;  /* 0x0000000000017941 */ /* 0x000fea0003800000 */
.L_x_382:
        /* <DEDUP_REMOVED lines=11> */
.L_x_385:
[----:B------:R-:W-:Y:S05]  /*11540*/  BSYNC B1 ;  /* 0x0000000000017941 */ /* 0x000fea0003800000 */
.L_x_384:
        /* <DEDUP_REMOVED lines=10> */
.L_x_387:
[----:B------:R-:W-:Y:S05]  /*115f0*/  BSYNC B1 ;  /* 0x0000000000017941 */ /* 0x000fea0003800000 */
.L_x_386:
        /* <DEDUP_REMOVED lines=11> */
.L_x_389:
[----:B------:R-:W-:Y:S05]  /*116b0*/  BSYNC B1 ;  /* 0x0000000000017941 */ /* 0x000fea0003800000 */
.L_x_388:
        /* <DEDUP_REMOVED lines=10> */
.L_x_391:
[----:B------:R-:W-:Y:S05]  /*11760*/  BSYNC B1 ;  /* 0x0000000000017941 */ /* 0x000fea0003800000 */
.L_x_390:
        /* <DEDUP_REMOVED lines=10> */
.L_x_393:
[----:B------:R-:W-:Y:S05]  /*11810*/  BSYNC B1 ;  /* 0x0000000000017941 */ /* 0x000fea0003800000 */
.L_x_392:
[----:B------:R-:W3:Y:S01]  /*11820*/  LDL.LU R218, [R1+0x158] ;  /* 0x0001580001da7983 */ /* 0x000ee20000300800 */
[----:B-----5:R-:W-:Y:S01]  /*11830*/  IMAD.U32 R217, R216, 0x10000, RZ ;  /* 0x00010000d8d97824 */ /* 0x020fe200078e00ff */
        /* <DEDUP_REMOVED lines=8> */
.L_x_395:
[----:B------:R-:W-:Y:S05]  /*118c0*/  BSYNC B1 ;  /* 0x0000000000017941 */ /* 0x000fea0003800000 */
.L_x_394:
[----:B------:R-:W2:Y:S01]  /*118d0*/  LDL.LU R218, [R1+0x15c] ;  /* 0x00015c0001da7983 */ /* 0x000ea20000300800 */
[----:B---3-5:R-:W-:Y:S01]  /*118e0*/  IMAD.U32 R217, R216, 0x10000, RZ ;  /* 0x00010000d8d97824 */ /* 0x028fe200078e00ff */
        /* <DEDUP_REMOVED lines=8> */
.L_x_397:
[----:B------:R-:W-:Y:S05]  /*11970*/  BSYNC B1 ;  /* 0x0000000000017941 */ /* 0x000fea0003800000 */
.L_x_396:
[----:B------:R-:W4:Y:S01]  /*11980*/  LDL.LU R218, [R1+0x160] ;  /* 0x0001600001da7983 */ /* 0x000f220000300800 */
[----:B--2--5:R-:W-:Y:S01]  /*11990*/  IMAD.U32 R217, R216, 0x10000, RZ ;  /* 0x00010000d8d97824 */ /* 0x024fe200078e00ff */
[----:B------:R-:W-:Y:S01]  /*119a0*/  ISETP.GT.AND P5, PT, R0, 0x80, P2 ;  /* 0x000000800000780c */ /* 0x000fe200017a4270 */
[----:B------:R-:W-:Y:S02]  /*119b0*/  BSSY B1, `(.L_x_398) ;  /* 0x0000007000017945 */ /* 0x000fe40003800000 */
[----:B------:R-:W-:-:S04]  /*119c0*/  FMUL R217, R217, R16 ;  /* 0x00000010d9d97220 */ /* 0x000fc80000400000 */
[----:B----4-:R-:W-:-:S05]  /*119d0*/  FFMA R217, R218, R2, R217 ;  /* 0x00000002dad97223 */ /* 0x010fca00000000d9 */
[----:B------:R-:W-:-:S05]  /*119e0*/  F2FP.BF16.F32.PACK_AB R217, RZ, R217 ;  /* 0x000000d9ffd9723e */ /* 0x000fca00000010ff */
[----:B------:R2:W-:Y:S01]  /*119f0*/  @P4 STG.E.U16 desc[UR36][R18.64+0x160], R217 ;  /* 0x000160d912004986 */ /* 0x0005e2000c101524 */
[----:B------:R-:W-:Y:S05]  /*11a00*/  @!P5 BRA `(.L_x_399) ;  /* 0x000000000004d947 */ /* 0x000fea0003800000 */
[----:B------:R4:W5:Y:S02]  /*11a10*/  LDG.E.LTC128B.U16 R216, desc[UR36][R10.64+0x162] ;  /* 0x000162240ad87981 */ /* 0x000964000c1e1520 */
.L_x_399:
[----:B------:R-:W-:Y:S05]  /*11a20*/  BSYNC B1 ;  /* 0x0000000000017941 */ /* 0x000fea0003800000 */
.L_x_398:
[----:B------:R-:W3:Y:S01]  /*11a30*/  LDL.LU R218, [R1+0x164] ;  /* 0x0001640001da7983 */ /* 0x000ee20000300800 */
[----:B--2--5:R-:W-:Y:S01]  /*11a40*/  IMAD.U32 R217, R216, 0x10000, RZ ;  /* 0x00010000d8d97824 */ /* 0x024fe200078e00ff */
        /* <DEDUP_REMOVED lines=8> */
.L_x_401:
[----:B------:R-:W-:Y:S05]  /*11ad0*/  BSYNC B1 ;  /* 0x0000000000017941 */ /* 0x000fea0003800000 */
.L_x_400:
        /* <DEDUP_REMOVED lines=10> */
.L_x_403:
[----:B------:R-:W-:Y:S05]  /*11b80*/  BSYNC B1 ;  /* 0x0000000000017941 */ /* 0x000fea0003800000 */
.L_x_402:
        /* <DEDUP_REMOVED lines=10> */
.L_x_405:
[----:B------:R-:W-:Y:S05]  /*11c30*/  BSYNC B1 ;  /* 0x0000000000017941 */ /* 0x000fea0003800000 */
.L_x_404:
        /* <DEDUP_REMOVED lines=10> */
.L_x_407:
[----:B------:R-:W-:Y:S05]  /*11ce0*/  BSYNC B1 ;  /* 0x0000000000017941 */ /* 0x000fea0003800000 */
.L_x_406:
        /* <DEDUP_REMOVED lines=10> */
.L_x_409:
[----:B------:R-:W-:Y:S05]  /*11d90*/  BSYNC B1 ;  /* 0x0000000000017941 */ /* 0x000fea0003800000 */
.L_x_408:
        /* <DEDUP_REMOVED lines=10> */
.L_x_411:
[----:B------:R-:W-:Y:S05]  /*11e40*/  BSYNC B1 ;  /* 0x0000000000017941 */ /* 0x000fea0003800000 */
.L_x_410:
[----:B------:R-:W3:Y:S01]  /*11e50*/  LDL.LU R218, [R1+0x17c] ;  /* 0x00017c0001da7983 */ /* 0x000ee20000300800 */
[----:B--2--5:R-:W-:Y:S01]  /*11e60*/  IMAD.U32 R217, R216, 0x10000, RZ ;  /* 0x00010000d8d97824 */ /* 0x024fe200078e00ff */
        /* <DEDUP_REMOVED lines=11> */
.L_x_413:
[----:B------:R-:W-:Y:S05]  /*11f20*/  BSYNC B1 ;  /* 0x0000000000017941 */ /* 0x000fea0003800000 */
.L_x_412:
[----:B--2--5:R-:W-:Y:S01]  /*11f30*/  IMAD.U32 R21, R216, 0x10000, RZ ;  /* 0x00010000d8157824 */ /* 0x024fe200078e00ff */
[----:B------:R-:W-:Y:S01]  /*11f40*/  ISETP.GT.AND P2, PT, R3, 0xc1, PT ;  /* 0x000000c10300780c */ /* 0x000fe20003f44270 */
[----:B------:R-:W-:Y:S01]  /*11f50*/  BSSY B1, `(.L_x_414) ;  /* 0x000000a000017945 */ /* 0x000fe20003800000 */
[----:B------:R-:W-:Y:S01]  /*11f60*/  LOP3.LUT R17, R17, 0xfffffffd, RZ, 0xc0, !PT ;  /* 0xfffffffd11117812 */ /* 0x000fe200078ec0ff */
[----:B------:R-:W-:Y:S01]  /*11f70*/  FMUL R21, R21, R16 ;  /* 0x0000001015157220 */ /* 0x000fe20000400000 */
[----:B------:R-:W-:-:S03]  /*11f80*/  ISETP.GT.AND P0, PT, R0, RZ, P2 ;  /* 0x000000ff0000720c */ /* 0x000fc60001704270 */
[----:B------:R-:W-:-:S05]  /*11f90*/  FFMA R21, R120, R2, R21 ;  /* 0x0000000278157223 */ /* 0x000fca0000000015 */
[----:B------:R-:W-:Y:S02]  /*11fa0*/  F2FP.BF16.F32.PACK_AB R21, RZ, R21 ;  /* 0x00000015ff15723e */ /* 0x000fe400000010ff */
[----:B------:R-:W-:-:S03]  /*11fb0*/  @P2 LOP3.LUT R17, R17, 0x2, RZ, 0xfc, !PT ;  /* 0x0000000211112812 */ /* 0x000fc600078efcff */
[----:B------:R2:W-:Y:S01]  /*11fc0*/  @P1 STG.E.U16 desc[UR36][R4.64+0x180], R21 ;  /* 0x0001801504001986 */ /* 0x0005e2000c101524 */
[----:B------:R-:W-:Y:S05]  /*11fd0*/  @!P0 BRA `(.L_x_415) ;  /* 0x0000000000048947 */ /* 0x000fea0003800000 */
[----:B------:R0:W5:Y:S02]  /*11fe0*/  LDG.E.LTC128B.U16 R216, desc[UR36][R14.64+0x182] ;  /* 0x000182240ed87981 */ /* 0x000164000c1e1520 */
.L_x_415:
[----:B------:R-:W-:Y:S05]  /*11ff0*/  BSYNC B1 ;  /* 0x0000000000017941 */ /* 0x000fea0003800000 */
.L_x_414:
[----:B--2--5:R-:W-:Y:S01]  /*12000*/  IMAD.U32 R21, R216, 0x10000, RZ ;  /* 0x00010000d8157824 */ /* 0x024fe200078e00ff */
[----:B------:R-:W-:Y:S01]  /*12010*/  ISETP.GT.AND P1, PT, R0, 0x8, P3 ;  /* 0x000000080000780c */ /* 0x000fe20001f24270 */
[----:B------:R-:W-:Y:S02]  /*12020*/  BSSY B1, `(.L_x_416) ;  /* 0x0000007000017945 */ /* 0x000fe40003800000 */
[----:B------:R-:W-:-:S04]  /*12030*/  FMUL R20, R21, R16 ;  /* 0x0000001015147220 */ /* 0x000fc80000400000 */
[----:B------:R-:W-:-:S05]  /*12040*/  FFMA R20, R121, R2, R20 ;  /* 0x0000000279147223 */ /* 0x000fca0000000014 */
[----:B------:R-:W-:-:S05]  /*12050*/  F2FP.BF16.F32.PACK_AB R20, RZ, R20 ;  /* 0x00000014ff14723e */ /* 0x000fca00000010ff */
[----:B------:R2:W-:Y:S01]  /*12060*/  @P0 STG.E.U16 desc[UR36][R4.64+0x182], R20 ;  /* 0x0001821404000986 */ /* 0x0005e2000c101524 */
[----:B------:R-:W-:Y:S05]  /*12070*/  @!P1 BRA `(.L_x_417) ;  /* 0x0000000000049947 */ /* 0x000fea0003800000 */
[----:B------:R0:W5:Y:S02]  /*12080*/  LDG.E.LTC128B.U16 R216, desc[UR36][R12.64+0x180] ;  /* 0x000180240cd87981 */ /* 0x000164000c1e1520 */
.L_x_417:
[----:B------:R-:W-:Y:S05]  /*12090*/  BSYNC B1 ;  /* 0x0000000000017941 */ /* 0x000fea0003800000 */
.L_x_416:
[----:B-----5:R-:W-:Y:S01]  /*120a0*/  IMAD.U32 R21, R216, 0x10000, RZ ;  /* 0x00010000d8157824 */ /* 0x020fe200078e00ff */
        /* <DEDUP_REMOVED lines=8> */
.L_x_419:
[----:B------:R-:W-:Y:S05]  /*12130*/  BSYNC B1 ;  /* 0x0000000000017941 */ /* 0x000fea0003800000 */
.L_x_418:
[----:B0----5:R-:W-:Y:S01]  /*12140*/  IMAD.U32 R21, R216, 0x10000, RZ ;  /* 0x00010000d8157824 */ /* 0x021fe200078e00ff */
[----:B------:R-:W-:Y:S01]  /*12150*/  ISETP.GT.AND P3, PT, R3, 0xc8, PT ;  /* 0x000000c80300780c */ /* 0x000fe20003f64270 */
[----:B------:R-:W-:Y:S01]  /*12160*/  BSSY B1, `(.L_x_420) ;  /* 0x000000a000017945 */ /* 0x000fe20003800000 */
[----:B------:R-:W-:Y:S01]  /*12170*/  LOP3.LUT R17, R17, 0xfffffffb, RZ, 0xc0, !PT ;  /* 0xfffffffb11117812 */ /* 0x000fe200078ec0ff */
[----:B--2---:R-:W-:Y:S01]  /*12180*/  FMUL R20, R21, R16 ;  /* 0x0000001015147220 */ /* 0x004fe20000400000 */
[----:B------:R-:W-:-:S03]  /*12190*/  ISETP.GT.AND P1, PT, R0, RZ, P3 ;  /* 0x000000ff0000720c */ /* 0x000fc60001f24270 */
[----:B------:R-:W-:-:S05]  /*121a0*/  FFMA R20, R123, R2, R20 ;  /* 0x000000027b147223 */ /* 0x000fca0000000014 */
[----:B------:R-:W-:Y:S02]  /*121b0*/  F2FP.BF16.F32.PACK_AB R20, RZ, R20 ;  /* 0x00000014ff14723e */ /* 0x000fe400000010ff */
[----:B------:R-:W-:-:S03]  /*121c0*/  @P3 LOP3.LUT R17, R17, 0x4, RZ, 0xfc, !PT ;  /* 0x0000000411113812 */ /* 0x000fc600078efcff */
[----:B------:R0:W-:Y:S01]  /*121d0*/  @P0 STG.E.U16 desc[UR36][R6.64+0x182], R20 ;  /* 0x0001821406000986 */ /* 0x0001e2000c101524 */
[----:B------:R-:W-:Y:S05]  /*121e0*/  @!P1 BRA `(.L_x_421) ;  /* 0x0000000000049947 */ /* 0x000fea0003800000 */
[----:B------:R2:W5:Y:S02]  /*121f0*/  LDG.E.LTC128B.U16 R216, desc[UR36][R14.64+0x190] ;  /* 0x000190240ed87981 */ /* 0x000564000c1e1520 */
.L_x_421:
[----:B------:R-:W-:Y:S05]  /*12200*/  BSYNC B1 ;  /* 0x0000000000017941 */ /* 0x000fea0003800000 */
.L_x_420:
[----:B-----5:R-:W-:Y:S01]  /*12210*/  IMAD.U32 R21, R216, 0x10000, RZ ;  /* 0x00010000d8157824 */ /* 0x020fe200078e00ff */
        /* <DEDUP_REMOVED lines=11> */
.L_x_423:
[----:B------:R-:W-:Y:S05]  /*122d0*/  BSYNC B1 ;  /* 0x0000000000017941 */ /* 0x000fea0003800000 */
.L_x_422:
[----:B0----5:R-:W-:Y:S01]  /*122e0*/  IMAD.U32 R21, R216, 0x10000, RZ ;  /* 0x00010000d8157824 */ /* 0x021fe200078e00ff */
        /* <DEDUP_REMOVED lines=8> */
.L_x_425:
[----:B------:R-:W-:Y:S05]  /*12370*/  BSYNC B1 ;  /* 0x0000000000017941 */ /* 0x000fea0003800000 */
.L_x_424:
        /* <DEDUP_REMOVED lines=9> */
.L_x_427:
[----:B------:R-:W-:Y:S05]  /*12410*/  BSYNC B1 ;  /* 0x0000000000017941 */ /* 0x000fea0003800000 */
.L_x_426:
[----:B0----5:R-:W-:Y:S01]  /*12420*/  IMAD.U32 R21, R216, 0x10000, RZ ;  /* 0x00010000d8157824 */ /* 0x021fe200078e00ff */
[----:B------:R-:W-:Y:S01]  /*12430*/  ISETP.GT.AND P2, PT, R3, 0xd0, PT ;  /* 0x000000d00300780c */ /* 0x000fe20003f44270 */
[----:B------:R-:W-:Y:S01]  /*12440*/  BSSY B1, `(.L_x_428) ;  /* 0x000000a000017945 */ /* 0x000fe20003800000 */
[----:B------:R-:W-:Y:S01]  /*12450*/  LOP3.LUT R17, R17, 0xffffffef, RZ, 0xc0, !PT ;  /* 0xffffffef11117812 */ /* 0x000fe200078ec0ff */
[----:B------:R-:W-:-:S04]  /*12460*/  FMUL R20, R21, R16 ;  /* 0x0000001015147220 */ /* 0x000fc80000400000 */
[----:B------:R-:W-:-:S05]  /*12470*/  FFMA R20, R127, R2, R20 ;  /* 0x000000027f147223 */ /* 0x000fca0000000014 */
[----:B------:R-:W-:Y:S02]  /*12480*/  F2FP.BF16.F32.PACK_AB R20, RZ, R20 ;  /* 0x00000014ff14723e */ /* 0x000fe400000010ff */
[----:B------:R-:W-:-:S03]  /*12490*/  @P2 LOP3.LUT R17, R17, 0x10, RZ, 0xfc, !PT ;  /* 0x0000001011112812 */ /* 0x000fc600078efcff */
[----:B------:R0:W-:Y:S01]  /*124a0*/  @P0 STG.E.U16 desc[UR36][R6.64+0x192], R20 ;  /* 0x0001921406000986 */ /* 0x0001e2000c101524 */
[----:B------:R-:W-:-:S13]  /*124b0*/  ISETP.GT.AND P0, PT, R0, RZ, P2 ;  /* 0x000000ff0000720c */ /* 0x000fda0001704270 */
[----:B0-----:R-:W-:Y:S05]  /*124c0*/  @!P0 BRA `(.L_x_429) ;  /* 0x0000000000048947 */ /* 0x001fea0003800000 */
[----:B------:R0:W5:Y:S02]  /*124d0*/  LDG.E.LTC128B.U16 R216, desc[UR36][R14.64+0x1a0] ;  /* 0x0001a0240ed87981 */ /* 0x000164000c1e1520 */
.L_x_429:
[----:B------:R-:W-:Y:S05]  /*124e0*/  BSYNC B1 ;  /* 0x0000000000017941 */ /* 0x000fea0003800000 */
.L_x_428:
[----:B-----5:R-:W-:Y:S01]  /*124f0*/  IMAD.U32 R21, R216, 0x10000, RZ ;  /* 0x00010000d8157824 */ /* 0x020fe200078e00ff */
        /* <DEDUP_REMOVED lines=8> */
[----:B------:R-:W-:-:S05]  /*12580*/  IADD3 R20, P0, R233, R18, RZ ;  /* 0x00000012e9147210 */ /* 0x000fca0007f1e0ff */
[----:B-1----:R-:W-:Y:S01]  /*12590*/  IMAD.X R21, R232, 0x1, R19, P0 ;  /* 0x00000001e8157824 */ /* 0x002fe200000e0613 */
[----:B------:R-:W-:-:S13]  /*125a0*/  ISETP.GT.AND P0, PT, R0, RZ, P1 ;  /* 0x000000ff0000720c */ /* 0x000fda0000f04270 */
[----:B------:R-:W-:Y:S05]  /*125b0*/  @!P0 BRA `(.L_x_431) ;  /* 0x0000000000048947 */ /* 0x000fea0003800000 */
[----:B------:R1:W5:Y:S02]  /*125c0*/  LDG.E.LTC128B.U16 R216, desc[UR36][R14.64+0x1a2] ;  /* 0x0001a2240ed87981 */ /* 0x000364000c1e1520 */
.L_x_431:
[----:B------:R-:W-:Y:S05]  /*125d0*/  BSYNC B1 ;  /* 0x0000000000017941 */ /* 0x000fea0003800000 */
.L_x_430:
[----:B-----5:R-:W-:Y:S01]  /*125e0*/  IMAD.U32 R121, R216, 0x10000, RZ ;  /* 0x00010000d8797824 */ /* 0x020fe200078e00ff */
[----:B------:R-:W-:Y:S03]  /*125f0*/  BSSY B1, `(.L_x_432) ;  /* 0x0000008000017945 */ /* 0x000fe60003800000 */
[----:B------:R-:W-:-:S04]  /*12600*/  FMUL R120, R121, R16 ;  /* 0x0000001079787220 */ /* 0x000fc80000400000 */
[----:B------:R-:W-:-:S05]  /*12610*/  FFMA R120, R129, R2, R120 ;  /* 0x0000000281787223 */ /* 0x000fca0000000078 */
[----:B------:R-:W-:-:S05]  /*12620*/  F2FP.BF16.F32.PACK_AB R120, RZ, R120 ;  /* 0x00000078ff78723e */ /* 0x000fca00000010ff */
[----:B------:R0:W-:Y:S01]  /*12630*/  @P0 STG.E.U16 desc[UR36][R4.64+0x1a2], R120 ;  /* 0x0001a27804000986 */ /* 0x0001e2000c101524 */
[----:B------:R-:W-:-:S13]  /*12640*/  ISETP.GT.AND P0, PT, R0, 0x8, P2 ;  /* 0x000000080000780c */ /* 0x000fda0001704270 */
[----:B0-----:R-:W-:Y:S05]  /*12650*/  @!P0 BRA `(.L_x_433) ;  /* 0x0000000000048947 */ /* 0x001fea0003800000 */
[----:B------:R0:W5:Y:S02]  /*12660*/  LDG.E.LTC128B.U16 R216, desc[UR36][R12.64+0x1a0] ;  /* 0x0001a0240cd87981 */ /* 0x000164000c1e1520 */
.L_x_433:
[----:B------:R-:W-:Y:S05]  /*12670*/  BSYNC B1 ;  /* 0x0000000000017941 */ /* 0x000fea0003800000 */
.L_x_432:
        /* <DEDUP_REMOVED lines=9> */
.L_x_435:
[----:B------:R-:W-:Y:S05]  /*12710*/  BSYNC B1 ;  /* 0x0000000000017941 */ /* 0x000fea0003800000 */
.L_x_434:
        /* <DEDUP_REMOVED lines=12> */
.L_x_437:
[----:B------:R-:W-:Y:S05]  /*127e0*/  BSYNC B1 ;  /* 0x0000000000017941 */ /* 0x000fea0003800000 */
.L_x_436:
        /* <DEDUP_REMOVED lines=12> */
.L_x_439:
[----:B------:R-:W-:Y:S05]  /*128b0*/  BSYNC B1 ;  /* 0x0000000000017941 */ /* 0x000fea0003800000 */
.L_x_438:
        /* <DEDUP_REMOVED lines=9> */
.L_x_441:
[----:B------:R-:W-:Y:S05]  /*12950*/  BSYNC B1 ;  /* 0x0000000000017941 */ /* 0x000fea0003800000 */
.L_x_440:
        /* <DEDUP_REMOVED lines=9> */
.L_x_443:
[----:B------:R-:W-:Y:S05]  /*129f0*/  BSYNC B1 ;  /* 0x0000000000017941 */ /* 0x000fea0003800000 */
.L_x_442:
        /* <DEDUP_REMOVED lines=12> */
.L_x_445:
[----:B------:R-:W-:Y:S05]  /*12ac0*/  BSYNC B1 ;  /* 0x0000000000017941 */ /* 0x000fea0003800000 */
.L_x_444:
        /* <DEDUP_REMOVED lines=12> */
.L_x_447:
[----:B------:R-:W-:Y:S05]  /*12b90*/  BSYNC B1 ;  /* 0x0000000000017941 */ /* 0x000fea0003800000 */
.L_x_446:
        /* <DEDUP_REMOVED lines=9> */
.L_x_449:
[----:B------:R-:W-:Y:S05]  /*12c30*/  BSYNC B1 ;  /* 0x0000000000017941 */ /* 0x000fea0003800000 */
.L_x_448:
        /* <DEDUP_REMOVED lines=9> */
.L_x_451:
[----:B------:R-:W-:Y:S05]  /*12cd0*/  BSYNC B1 ;  /* 0x0000000000017941 */ /* 0x000fea0003800000 */
.L_x_450:
        /* <DEDUP_REMOVED lines=12> */
.L_x_453:
[----:B------:R-:W-:Y:S05]  /*12da0*/  BSYNC B1 ;  /* 0x0000000000017941 */ /* 0x000fea0003800000 */
.L_x_452:
        /* <DEDUP_REMOVED lines=12> */
.L_x_455:
[----:B------:R-:W-:Y:S05]  /*12e70*/  BSYNC B1 ;  /* 0x0000000000017941 */ /* 0x000fea0003800000 */
.L_x_454:
        /* <DEDUP_REMOVED lines=9> */
.L_x_457:
[----:B------:R-:W-:Y:S05]  /*12f10*/  BSYNC B1 ;  /* 0x0000000000017941 */ /* 0x000fea0003800000 */
.L_x_456:
        /* <DEDUP_REMOVED lines=9> */
.L_x_459:
[----:B------:R-:W-:Y:S05]  /*12fb0*/  BSYNC B1 ;  /* 0x0000000000017941 */ /* 0x000fea0003800000 */
.L_x_458:
        /* <DEDUP_REMOVED lines=12> */
.L_x_461:
[----:B------:R-:W-:Y:S05]  /*13080*/  BSYNC B1 ;  /* 0x0000000000017941 */ /* 0x000fea0003800000 */
.L_x_460:
        /* <DEDUP_REMOVED lines=12> */
.L_x_463:
[----:B------:R-:W-:Y:S05]  /*13150*/  BSYNC B1 ;  /* 0x0000000000017941 */ /* 0x000fea0003800000 */
.L_x_462:
        /* <DEDUP_REMOVED lines=9> */
.L_x_465:
[----:B------:R-:W-:Y:S05]  /*131f0*/  BSYNC B1 ;  /* 0x0000000000017941 */ /* 0x000fea0003800000 */
.L_x_464:
        /* <DEDUP_REMOVED lines=9> */
.L_x_467:
[----:B------:R-:W-:Y:S05]  /*13290*/  BSYNC B1 ;  /* 0x0000000000017941 */ /* 0x000fea0003800000 */
.L_x_466:
        /* <DEDUP_REMOVED lines=12> */
.L_x_469:
[----:B------:R-:W-:Y:S05]  /*13360*/  BSYNC B1 ;  /* 0x0000000000017941 */ /* 0x000fea0003800000 */
.L_x_468:
        /* <DEDUP_REMOVED lines=12> */
.L_x_471:
[----:B------:R-:W-:Y:S05]  /*13430*/  BSYNC B1 ;  /* 0x0000000000017941 */ /* 0x000fea0003800000 */
.L_x_470:
        /* <DEDUP_REMOVED lines=9> */
.L_x_473:
[----:B------:R-:W-:Y:S05]  /*134d0*/  BSYNC B1 ;  /* 0x0000000000017941 */ /* 0x000fea0003800000 */
.L_x_472:
        /* <DEDUP_REMOVED lines=9> */
.L_x_475:
[----:B------:R-:W-:Y:S05]  /*13570*/  BSYNC B1 ;  /* 0x0000000000017941 */ /* 0x000fea0003800000 */
.L_x_474:
        /* <DEDUP_REMOVED lines=12> */
.L_x_477:
[----:B------:R-:W-:Y:S05]  /*13640*/  BSYNC B1 ;  /* 0x0000000000017941 */ /* 0x000fea0003800000 */
.L_x_476:
        /* <DEDUP_REMOVED lines=12> */
.L_x_479:
[----:B------:R-:W-:Y:S05]  /*13710*/  BSYNC B1 ;  /* 0x0000000000017941 */ /* 0x000fea0003800000 */
.L_x_478:
        /* <DEDUP_REMOVED lines=9> */
.L_x_481:
[----:B------:R-:W-:Y:S05]  /*137b0*/  BSYNC B1 ;  /* 0x0000000000017941 */ /* 0x000fea0003800000 */
.L_x_480:
        /* <DEDUP_REMOVED lines=9> */
.L_x_483:
[----:B------:R-:W-:Y:S05]  /*13850*/  BSYNC B1 ;  /* 0x0000000000017941 */ /* 0x000fea0003800000 */
.L_x_482:
[----:B-----5:R-:W-:Y:S01]  /*13860*/  IMAD.U32 R121, R216, 0x10000, RZ ;  /* 0x00010000d8797824 */ /* 0x020fe200078e00ff */
[----:B------:R-:W-:Y:S01]  /*13870*/  ISETP.GT.AND P2, PT, R3, 0x108, PT ;  /* 0x000001080300780c */ /* 0x000fe20003f44270 */
[----:B------:R-:W-:Y:S02]  /*13880*/  BSSY B1, `(.L_x_484) ;  /* 0x0000009000017945 */ /* 0x000fe40003800000 */
[----:B------:R-:W-:-:S04]  /*13890*/  FMUL R120, R121, R16 ;  /* 0x0000001079787220 */ /* 0x000fc80000400000 */
[----:B------:R-:W-:-:S05]  /*138a0*/  FFMA R120, R155, R2, R120 ;  /* 0x000000029b787223 */ /* 0x000fca0000000078 */
[----:B------:R-:W-:-:S05]  /*138b0*/  F2FP.BF16.F32.PACK_AB R120, RZ, R120 ;  /* 0x00000078ff78723e */ /* 0x000fca00000010ff */
[----:B------:R1:W-:Y:S01]  /*138c0*/  @P0 STG.E.U16 desc[UR36][R6.64+0x202], R120 ;  /* 0x0002027806000986 */ /* 0x0003e2000c101524 */
[----:B------:R-:W-:Y:S02]  /*138d0*/  ISETP.GT.AND P0, PT, R0, RZ, P2 ;  /* 0x000000ff0000720c */ /* 0x000fe40001704270 */
[----:B-1----:R-:W-:-:S11]  /*138e0*/  P2R R120, PR, RZ, 0x4 ;  /* 0x00000004ff787803 */ /* 0x002fd60000000000 */
[----:B------:R-:W-:Y:S05]  /*138f0*/  @!P0 BRA `(.L_x_485) ;  /* 0x0000000000048947 */ /* 0x000fea0003800000 */
[----:B------:R1:W5:Y:S02]  /*13900*/  LDG.E.LTC128B.U16 R216, desc[UR36][R14.64+0x210] ;  /* 0x000210240ed87981 */ /* 0x000364000c1e1520 */
.L_x_485:
[----:B------:R-:W-:Y:S05]  /*13910*/  BSYNC B1 ;  /* 0x0000000000017941 */ /* 0x000fea0003800000 */
.L_x_484:
        /* <DEDUP_REMOVED lines=8> */
[----:B0-----:R-:W-:-:S11]  /*139a0*/  P2R R121, PR, RZ, 0x2 ;  /* 0x00000002ff797803 */ /* 0x001fd60000000000 */
[----:B------:R-:W-:Y:S05]  /*139b0*/  @!P0 BRA `(.L_x_487) ;  /* 0x0000000000048947 */ /* 0x000fea0003800000 */
[----:B------:R0:W5:Y:S02]  /*139c0*/  LDG.E.LTC128B.U16 R216, desc[UR36][R14.64+0x212] ;  /* 0x000212240ed87981 */ /* 0x000164000c1e1520 */
.L_x_487:
[----:B------:R-:W-:Y:S05]  /*139d0*/  BSYNC B1 ;  /* 0x0000000000017941 */ /* 0x000fea0003800000 */
.L_x_486:
        /* <DEDUP_REMOVED lines=9> */
.L_x_489:
[----:B------:R-:W-:Y:S05]  /*13a70*/  BSYNC B1 ;  /* 0x0000000000017941 */ /* 0x000fea0003800000 */
.L_x_488:
        /* <DEDUP_REMOVED lines=9> */
.L_x_491:
[----:B------:R-:W-:Y:S05]  /*13b10*/  BSYNC B1 ;  /* 0x0000000000017941 */ /* 0x000fea0003800000 */
.L_x_490:
        /* <DEDUP_REMOVED lines=11> */
.L_x_493:
[----:B------:R-:W-:Y:S05]  /*13bd0*/  BSYNC B1 ;  /* 0x0000000000017941 */ /* 0x000fea0003800000 */
.L_x_492:
        /* <DEDUP_REMOVED lines=11> */
.L_x_495:
[----:B------:R-:W-:Y:S05]  /*13c90*/  BSYNC B1 ;  /* 0x0000000000017941 */ /* 0x000fea0003800000 */
.L_x_494:
        /* <DEDUP_REMOVED lines=9> */
.L_x_497:
[----:B------:R-:W-:Y:S05]  /*13d30*/  BSYNC B1 ;  /* 0x0000000000017941 */ /* 0x000fea0003800000 */
.L_x_496:
        /* <DEDUP_REMOVED lines=9> */
.L_x_499:
[----:B------:R-:W-:Y:S05]  /*13dd0*/  BSYNC B1 ;  /* 0x0000000000017941 */ /* 0x000fea0003800000 */
.L_x_498:
        /* <DEDUP_REMOVED lines=11> */
.L_x_501:
[----:B------:R-:W-:Y:S05]  /*13e90*/  BSYNC B1 ;  /* 0x0000000000017941 */ /* 0x000fea0003800000 */
.L_x_500:
        /* <DEDUP_REMOVED lines=11> */
.L_x_503:
[----:B------:R-:W-:Y:S05]  /*13f50*/  BSYNC B1 ;  /* 0x0000000000017941 */ /* 0x000fea0003800000 */
.L_x_502:
        /* <DEDUP_REMOVED lines=9> */
.L_x_505:
[----:B------:R-:W-:Y:S05]  /*13ff0*/  BSYNC B1 ;  /* 0x0000000000017941 */ /* 0x000fea0003800000 */
.L_x_504:
        /* <DEDUP_REMOVED lines=9> */
.L_x_507:
[----:B------:R-:W-:Y:S05]  /*14090*/  BSYNC B1 ;  /* 0x0000000000017941 */ /* 0x000fea0003800000 */
.L_x_506:
        /* <DEDUP_REMOVED lines=11> */
.L_x_509:
[----:B------:R-:W-:Y:S05]  /*14150*/  BSYNC B1 ;  /* 0x0000000000017941 */ /* 0x000fea0003800000 */
.L_x_508:
        /* <DEDUP_REMOVED lines=11> */
.L_x_511:
[----:B------:R-:W-:Y:S05]  /*14210*/  BSYNC B1 ;  /* 0x0000000000017941 */ /* 0x000fea0003800000 */
.L_x_510:
        /* <DEDUP_REMOVED lines=9> */
.L_x_513:
[----:B------:R-:W-:Y:S05]  /*142b0*/  BSYNC B1 ;  /* 0x0000000000017941 */ /* 0x000fea0003800000 */
.L_x_512:
        /* <DEDUP_REMOVED lines=9> */
.L_x_515:
[----:B------:R-:W-:Y:S05]  /*14350*/  BSYNC B1 ;  /* 0x0000000000017941 */ /* 0x000fea0003800000 */
.L_x_514:
        /* <DEDUP_REMOVED lines=11> */
.L_x_517:
[----:B------:R-:W-:Y:S05]  /*14410*/  BSYNC B1 ;  /* 0x0000000000017941 */ /* 0x000fea0003800000 */
.L_x_516:
        /* <DEDUP_REMOVED lines=11> */
.L_x_519:
[----:B------:R-:W-:Y:S05]  /*144d0*/  BSYNC B1 ;  /* 0x0000000000017941 */ /* 0x000fea0003800000 */
.L_x_518:
        /* <DEDUP_REMOVED lines=9> */
.L_x_521:
[----:B------:R-:W-:Y:S05]  /*14570*/  BSYNC B1 ;  /* 0x0000000000017941 */ /* 0x000fea0003800000 */
.L_x_520:
        /* <DEDUP_REMOVED lines=9> */
.L_x_523:
[----:B------:R-:W-:Y:S05]  /*14610*/  BSYNC B1 ;  /* 0x0000000000017941 */ /* 0x000fea0003800000 */
.L_x_522:
        /* <DEDUP_REMOVED lines=11> */
.L_x_525:
[----:B------:R-:W-:Y:S05]  /*146d0*/  BSYNC B1 ;  /* 0x0000000000017941 */ /* 0x000fea0003800000 */
.L_x_524:
        /* <DEDUP_REMOVED lines=11> */
.L_x_527:
[----:B------:R-:W-:Y:S05]  /*14790*/  BSYNC B1 ;  /* 0x0000000000017941 */ /* 0x000fea0003800000 */
.L_x_526:
        /* <DEDUP_REMOVED lines=9> */
.L_x_529:
[----:B------:R-:W-:Y:S05]  /*14830*/  BSYNC B1 ;  /* 0x0000000000017941 */ /* 0x000fea0003800000 */
.L_x_528:
        /* <DEDUP_REMOVED lines=9> */
.L_x_531:
[----:B------:R-:W-:Y:S05]  /*148d0*/  BSYNC B1 ;  /* 0x0000000000017941 */ /* 0x000fea0003800000 */
.L_x_530:
        /* <DEDUP_REMOVED lines=11> */
.L_x_533:
[----:B------:R-:W-:Y:S05]  /*14990*/  BSYNC B1 ;  /* 0x0000000000017941 */ /* 0x000fea0003800000 */
.L_x_532:
        /* <DEDUP_REMOVED lines=11> */
.L_x_535:
[----:B------:R-:W-:Y:S05]  /*14a50*/  BSYNC B1 ;  /* 0x0000000000017941 */ /* 0x000fea0003800000 */
.L_x_534:
        /* <DEDUP_REMOVED lines=9> */
.L_x_537:
[----:B------:R-:W-:Y:S05]  /*14af0*/  BSYNC B1 ;  /* 0x0000000000017941 */ /* 0x000fea0003800000 */
.L_x_536:
        /* <DEDUP_REMOVED lines=9> */
.L_x_539:
[----:B------:R-:W-:Y:S05]  /*14b90*/  BSYNC B1 ;  /* 0x0000000000017941 */ /* 0x000fea0003800000 */
.L_x_538:
        /* <DEDUP_REMOVED lines=11> */
.L_x_541:
[----:B------:R-:W-:Y:S05]  /*14c50*/  BSYNC B1 ;  /* 0x0000000000017941 */ /* 0x000fea0003800000 */
.L_x_540:
        /* <DEDUP_REMOVED lines=11> */
.L_x_543:
[----:B------:R-:W-:Y:S05]  /*14d10*/  BSYNC B1 ;  /* 0x0000000000017941 */ /* 0x000fea0003800000 */
.L_x_542:
        /* <DEDUP_REMOVED lines=9> */
.L_x_545:
[----:B------:R-:W-:Y:S05]  /*14db0*/  BSYNC B1 ;  /* 0x0000000000017941 */ /* 0x000fea0003800000 */
.L_x_544:
        /* <DEDUP_REMOVED lines=9> */
.L_x_547:
[----:B------:R-:W-:Y:S05]  /*14e50*/  BSYNC B1 ;  /* 0x0000000000017941 */ /* 0x000fea0003800000 */
.L_x_546:
        /* <DEDUP_REMOVED lines=11> */
.L_x_549:
[----:B------:R-:W-:Y:S05]  /*14f10*/  BSYNC B1 ;  /* 0x0000000000017941 */ /* 0x000fea0003800000 */
.L_x_548:
[----:B-----5:R-:W-:Y:S01]  /*14f20*/  IMAD.U32 R137, R216, 0x10000, RZ ;  /* 0x00010000d8897824 */ /* 0x020fe200078e00ff */
[----:B------:R-:W-:Y:S01]  /*14f30*/  ISETP.GT.AND P1, PT, R3, 0x149, PT ;  /* 0x000001490300780c */ /* 0x000fe20003f24270 */
[----:B------:R-:W-:Y:S02]  /*14f40*/  BSSY B1, `(.L_x_550) ;  /* 0x0000009000017945 */ /* 0x000fe40003800000 */
[----:B------:R-:W-:Y:S01]  /*14f50*/  FMUL R137, R137, R16 ;  /* 0x0000001089897220 */ /* 0x000fe20000400000 */
[----:B------:R-:W-:-:S03]  /*14f60*/  P2R R139, PR, RZ, 0x2 ;  /* 0x00000002ff8b7803 */ /* 0x000fc60000000000 */
[----:B------:R-:W-:-:S05]  /*14f70*/  FFMA R137, R188, R2, R137 ;  /* 0x00000002bc897223 */ /* 0x000fca0000000089 */
[----:B------:R-:W-:-:S05]  /*14f80*/  F2FP.BF16.F32.PACK_AB R137, RZ, R137 ;  /* 0x00000089ff89723e */ /* 0x000fca00000010ff */
[----:B------:R0:W-:Y:S01]  /*14f90*/  @P0 STG.E.U16 desc[UR36][R4.64+0x290], R137 ;  /* 0x0002908904000986 */ /* 0x0001e2000c101524 */
[----:B------:R-:W-:-:S13]  /*14fa0*/  ISETP.GT.AND P0, PT, R0, RZ, P1 ;  /* 0x000000ff0000720c */ /* 0x000fda0000f04270 */
[----:B0-----:R-:W-:Y:S05]  /*14fb0*/  @!P0 BRA `(.L_x_551) ;  /* 0x0000000000048947 */ /* 0x001fea0003800000 */
[----:B------:R0:W5:Y:S02]  /*14fc0*/  LDG.E.LTC128B.U16 R216, desc[UR36][R14.64+0x292] ;  /* 0x000292240ed87981 */ /* 0x000164000c1e1520 */
.L_x_551:
[----:B------:R-:W-:Y:S05]  /*14fd0*/  BSYNC B1 ;  /* 0x0000000000017941 */ /* 0x000fea0003800000 */
.L_x_550:
        /* <DEDUP_REMOVED lines=9> */
.L_x_553:
[----:B------:R-:W-:Y:S05]  /*15070*/  BSYNC B1 ;  /* 0x0000000000017941 */ /* 0x000fea0003800000 */
.L_x_552:
        /* <DEDUP_REMOVED lines=9> */
.L_x_555:
[----:B------:R-:W-:Y:S05]  /*15110*/  BSYNC B1 ;  /* 0x0000000000017941 */ /* 0x000fea0003800000 */
.L_x_554:
        /* <DEDUP_REMOVED lines=11> */
.L_x_557:
[----:B------:R-:W-:Y:S05]  /*151d0*/  BSYNC B1 ;  /* 0x0000000000017941 */ /* 0x000fea0003800000 */
.L_x_556:
        /* <DEDUP_REMOVED lines=11> */
.L_x_559:
[----:B------:R-:W-:Y:S05]  /*15290*/  BSYNC B1 ;  /* 0x0000000000017941 */ /* 0x000fea0003800000 */
.L_x_558:
        /* <DEDUP_REMOVED lines=9> */
.L_x_561:
[----:B------:R-:W-:Y:S05]  /*15330*/  BSYNC B1 ;  /* 0x0000000000017941 */ /* 0x000fea0003800000 */
.L_x_560:
        /* <DEDUP_REMOVED lines=9> */
.L_x_563:
[----:B------:R-:W-:Y:S05]  /*153d0*/  BSYNC B1 ;  /* 0x0000000000017941 */ /* 0x000fea0003800000 */
.L_x_562:
        /* <DEDUP_REMOVED lines=11> */
.L_x_565:
[----:B------:R-:W-:Y:S05]  /*15490*/  BSYNC B1 ;  /* 0x0000000000017941 */ /* 0x000fea0003800000 */
.L_x_564:
        /* <DEDUP_REMOVED lines=11> */
.L_x_567:
[----:B------:R-:W-:Y:S05]  /*15550*/  BSYNC B1 ;  /* 0x0000000000017941 */ /* 0x000fea0003800000 */
.L_x_566:
        /* <DEDUP_REMOVED lines=9> */
.L_x_569:
[----:B------:R-:W-:Y:S05]  /*155f0*/  BSYNC B1 ;  /* 0x0000000000017941 */ /* 0x000fea0003800000 */
.L_x_568:
        /* <DEDUP_REMOVED lines=9> */
.L_x_571:
[----:B------:R-:W-:Y:S05]  /*15690*/  BSYNC B1 ;  /* 0x0000000000017941 */ /* 0x000fea0003800000 */
.L_x_570:
        /* <DEDUP_REMOVED lines=11> */
.L_x_573:
[----:B------:R-:W-:Y:S05]  /*15750*/  BSYNC B1 ;  /* 0x0000000000017941 */ /* 0x000fea0003800000 */
.L_x_572:
        /* <DEDUP_REMOVED lines=11> */
.L_x_575:
[----:B------:R-:W-:Y:S05]  /*15810*/  BSYNC B1 ;  /* 0x0000000000017941 */ /* 0x000fea0003800000 */
.L_x_574:
        /* <DEDUP_REMOVED lines=9> */
.L_x_577:
[----:B------:R-:W-:Y:S05]  /*158b0*/  BSYNC B1 ;  /* 0x0000000000017941 */ /* 0x000fea0003800000 */
.L_x_576:
        /* <DEDUP_REMOVED lines=9> */
.L_x_579:
[----:B------:R-:W-:Y:S05]  /*15950*/  BSYNC B1 ;  /* 0x0000000000017941 */ /* 0x000fea0003800000 */
.L_x_578:
[----:B-----5:R-:W-:Y:S01]  /*15960*/  IMAD.U32 R137, R216, 0x10000, RZ ;  /* 0x00010000d8897824 */ /* 0x020fe200078e00ff */
[----:B------:R-:W-:Y:S01]  /*15970*/  ISETP.GT.AND P6, PT, R3, 0x168, PT ;  /* 0x000001680300780c */ /* 0x000fe20003fc4270 */
[----:B------:R-:W-:Y:S02]  /*15980*/  BSSY B1, `(.L_x_580) ;  /* 0x0000008000017945 */ /* 0x000fe40003800000 */
[----:B------:R-:W-:-:S04]  /*15990*/  FMUL R138, R137, R16 ;  /* 0x00000010898a7220 */ /* 0x000fc80000400000 */
[----:B------:R-:W-:-:S05]  /*159a0*/  FFMA R138, R203, R2, R138 ;  /* 0x00000002cb8a7223 */ /* 0x000fca000000008a */
[----:B------:R-:W-:-:S05]  /*159b0*/  F2FP.BF16.F32.PACK_AB R138, RZ, R138 ;  /* 0x0000008aff8a723e */ /* 0x000fca00000010ff */
[----:B------:R0:W-:Y:S01]  /*159c0*/  @P0 STG.E.U16 desc[UR36][R6.64+0x2c2], R138 ;  /* 0x0002c28a06000986 */ /* 0x0001e2000c101524 */
[----:B------:R-:W-:-:S13]  /*159d0*/  ISETP.GT.AND P0, PT, R0, RZ, P6 ;  /* 0x000000ff0000720c */ /* 0x000fda0003704270 */
[----:B0-----:R-:W-:Y:S05]  /*159e0*/  @!P0 BRA `(.L_x_581) ;  /* 0x0000000000048947 */ /* 0x001fea0003800000 */
[----:B------:R0:W5:Y:S02]  /*159f0*/  LDG.E.LTC128B.U16 R216, desc[UR36][R14.64+0x2d0] ;  /* 0x0002d0240ed87981 */ /* 0x000164000c1e1520 */
.L_x_581:
[----:B------:R-:W-:Y:S05]  /*15a00*/  BSYNC B1 ;  /* 0x0000000000017941 */ /* 0x000fea0003800000 */
.L_x_580:
        /* <DEDUP_REMOVED lines=10> */
.L_x_583:
[----:B------:R-:W-:Y:S05]  /*15ab0*/  BSYNC B1 ;  /* 0x0000000000017941 */ /* 0x000fea0003800000 */
.L_x_582:
        /* <DEDUP_REMOVED lines=9> */
.L_x_585:
[----:B------:R-:W-:Y:S05]  /*15b50*/  BSYNC B1 ;  /* 0x0000000000017941 */ /* 0x000fea0003800000 */
.L_x_584:
        /* <DEDUP_REMOVED lines=9> */
.L_x_587:
[----:B------:R-:W-:Y:S05]  /*15bf0*/  BSYNC B1 ;  /* 0x0000000000017941 */ /* 0x000fea0003800000 */
.L_x_586:
        /* <DEDUP_REMOVED lines=10> */
.L_x_589:
[----:B------:R-:W-:Y:S05]  /*15ca0*/  BSYNC B1 ;  /* 0x0000000000017941 */ /* 0x000fea0003800000 */
.L_x_588:
        /* <DEDUP_REMOVED lines=10> */
.L_x_591:
[----:B------:R-:W-:Y:S05]  /*15d50*/  BSYNC B1 ;  /* 0x0000000000017941 */ /* 0x000fea0003800000 */
.L_x_590:
        /* <DEDUP_REMOVED lines=9> */
.L_x_593:
[----:B------:R-:W-:Y:S05]  /*15df0*/  BSYNC B1 ;  /* 0x0000000000017941 */ /* 0x000fea0003800000 */
.L_x_592:
        /* <DEDUP_REMOVED lines=9> */
.L_x_595:
[----:B------:R-:W-:Y:S05]  /*15e90*/  BSYNC B1 ;  /* 0x0000000000017941 */ /* 0x000fea0003800000 */
.L_x_594:
        /* <DEDUP_REMOVED lines=10> */
.L_x_597:
[----:B------:R-:W-:Y:S05]  /*15f40*/  BSYNC B1 ;  /* 0x0000000000017941 */ /* 0x000fea0003800000 */
.L_x_596:
[----:B-----5:R-:W-:Y:S01]  /*15f50*/  IMAD.U32 R137, R216, 0x10000, RZ ;  /* 0x00010000d8897824 */ /* 0x020fe200078e00ff */
[----:B------:R-:W-:Y:S03]  /*15f60*/  BSSY B1, `(.L_x_598) ;  /* 0x0000009000017945 */ /* 0x000fe60003800000 */
[----:B------:R-:W-:-:S04]  /*15f70*/  FMUL R137, R137, R16 ;  /* 0x0000001089897220 */ /* 0x000fc80000400000 */
[----:B------:R-:W-:-:S05]  /*15f80*/  FFMA R137, R212, R2, R137 ;  /* 0x00000002d4897223 */ /* 0x000fca0000000089 */
[----:B------:R-:W-:-:S05]  /*15f90*/  F2FP.BF16.F32.PACK_AB R137, RZ, R137 ;  /* 0x00000089ff89723e */ /* 0x000fca00000010ff */
[----:B------:R0:W-:Y:S01]  /*15fa0*/  @P0 STG.E.U16 desc[UR36][R4.64+0x2f0], R137 ;  /* 0x0002f08904000986 */ /* 0x0001e2000c101524 */
[----:B------:R-:W-:-:S04]  /*15fb0*/  ISETP.GT.AND P0, PT, R3, 0x179, PT ;  /* 0x000001790300780c */ /* 0x000fc80003f04270 */
[----:B------:R-:W-:-:S13]  /*15fc0*/  ISETP.GT.AND P5, PT, R0, RZ, P0 ;  /* 0x000000ff0000720c */ /* 0x000fda00007a4270 */
[----:B0-----:R-:W-:Y:S05]  /*15fd0*/  @!P5 BRA `(.L_x_599) ;  /* 0x000000000004d947 */ /* 0x001fea0003800000 */
[----:B------:R0:W5:Y:S02]  /*15fe0*/  LDG.E.LTC128B.U16 R216, desc[UR36][R14.64+0x2f2] ;  /* 0x0002f2240ed87981 */ /* 0x000164000c1e1520 */
.L_x_599:
[----:B------:R-:W-:Y:S05]  /*15ff0*/  BSYNC B1 ;  /* 0x0000000000017941 */ /* 0x000fea0003800000 */
.L_x_598:
[----:B-----5:R-:W-:Y:S01]  /*16000*/  IMAD.U32 R3, R216, 0x10000, RZ ;  /* 0x00010000d8037824 */ /* 0x020fe200078e00ff */
[----:B------:R-:W-:Y:S03]  /*16010*/  BSSY B1, `(.L_x_600) ;  /* 0x0000008000017945 */ /* 0x000fe60003800000 */
[----:B0123--:R-:W-:-:S04]  /*16020*/  FMUL R14, R3, R16 ;  /* 0x00000010030e7220 */ /* 0x00ffc80000400000 */
[----:B------:R-:W-:-:S05]  /*16030*/  FFMA R14, R213, R2, R14 ;  /* 0x00000002d50e7223 */ /* 0x000fca000000000e */
[----:B------:R-:W-:-:S05]  /*16040*/  F2FP.BF16.F32.PACK_AB R14, RZ, R14 ;  /* 0x0000000eff0e723e */ /* 0x000fca00000010ff */
[----:B------:R0:W-:Y:S01]  /*16050*/  @P5 STG.E.U16 desc[UR36][R4.64+0x2f2], R14 ;  /* 0x0002f20e04005986 */ /* 0x0001e2000c101524 */
[----:B------:R-:W-:-:S13]  /*16060*/  ISETP.GT.AND P5, PT, R0, 0x8, P1 ;  /* 0x000000080000780c */ /* 0x000fda0000fa4270 */
[----:B0-----:R-:W-:Y:S05]  /*16070*/  @!P5 BRA `(.L_x_601) ;  /* 0x000000000004d947 */ /* 0x001fea0003800000 */
[----:B------:R0:W5:Y:S02]  /*16080*/  LDG.E.LTC128B.U16 R216, desc[UR36][R12.64+0x2f0] ;  /* 0x0002f0240cd87981 */ /* 0x000164000c1e1520 */
.L_x_601:
[----:B------:R-:W-:Y:S05]  /*16090*/  BSYNC B1 ;  /* 0x0000000000017941 */ /* 0x000fea0003800000 */
.L_x_600:
[----:B-----5:R-:W-:Y:S01]  /*160a0*/  IMAD.U32 R3, R216, 0x10000, RZ ;  /* 0x00010000d8037824 */ /* 0x020fe200078e00ff */
[----:B------:R-:W-:Y:S01]  /*160b0*/  BSSY B1, `(.L_x_602) ;  /* 0x000000a000017945 */ /* 0x000fe20003800000 */
[----:B------:R-:W-:Y:S02]  /*160c0*/  @P5 IMAD.MOV.U32 R4, RZ, RZ, R6 ;  /* 0x000000ffff045224 */ /* 0x000fe400078e0006 */
[----:B------:R-:W-:Y:S01]  /*160d0*/  FMUL R3, R3, R16 ;  /* 0x0000001003037220 */ /* 0x000fe20000400000 */
[----:B------:R-:W-:-:S03]  /*160e0*/  @P5 IMAD.MOV.U32 R5, RZ, RZ, R7 ;  /* 0x000000ffff055224 */ /* 0x000fc600078e0007 */
[----:B------:R-:W-:-:S05]  /*160f0*/  FFMA R3, R214, R2, R3 ;  /* 0x00000002d6037223 */ /* 0x000fca0000000003 */
[----:B------:R-:W-:-:S05]  /*16100*/  F2FP.BF16.F32.PACK_AB R3, RZ, R3 ;  /* 0x00000003ff03723e */ /* 0x000fca00000010ff */
[----:B------:R1:W-:Y:S01]  /*16110*/  @P5 STG.E.U16 desc[UR36][R4.64+0x2f0], R3 ;  /* 0x0002f00304005986 */ /* 0x0003e2000c101524 */
[----:B------:R-:W-:-:S13]  /*16120*/  ISETP.GT.AND P5, PT, R0, 0x8, P0 ;  /* 0x000000080000780c */ /* 0x000fda00007a4270 */
[----:B-1----:R-:W-:Y:S05]  /*16130*/  @!P5 BRA `(.L_x_603) ;  /* 0x000000000004d947 */ /* 0x002fea0003800000 */
[----:B------:R1:W5:Y:S02]  /*16140*/  LDG.E.LTC128B.U16 R216, desc[UR36][R12.64+0x2f2] ;  /* 0x0002f2240cd87981 */ /* 0x000364000c1e1520 */
.L_x_603:
[----:B------:R-:W-:Y:S05]  /*16150*/  BSYNC B1 ;  /* 0x0000000000017941 */ /* 0x000fea0003800000 */
.L_x_602:
[----:B-----5:R-:W-:Y:S01]  /*16160*/  IMAD.U32 R3, R216, 0x10000, RZ ;  /* 0x00010000d8037824 */ /* 0x020fe200078e00ff */
[----:B------:R-:W-:Y:S03]  /*16170*/  BSSY B1, `(.L_x_604) ;  /* 0x0000009000017945 */ /* 0x000fe60003800000 */
[----:B------:R-:W-:-:S04]  /*16180*/  FMUL R4, R3, R16 ;  /* 0x0000001003047220 */ /* 0x000fc80000400000 */
[----:B------:R-:W-:-:S05]  /*16190*/  FFMA R4, R215, R2, R4 ;  /* 0x00000002d7047223 */ /* 0x000fca0000000004 */
[----:B------:R-:W-:-:S05]  /*161a0*/  F2FP.BF16.F32.PACK_AB R4, RZ, R4 ;  /* 0x00000004ff04723e */ /* 0x000fca00000010ff */
[----:B------:R2:W-:Y:S01]  /*161b0*/  @P5 STG.E.U16 desc[UR36][R6.64+0x2f2], R4 ;  /* 0x0002f20406005986 */ /* 0x0005e2000c101524 */
[----:B------:R-:W-:-:S04]  /*161c0*/  LOP3.LUT P5, RZ, R17, 0x1, RZ, 0xc0, !PT ;  /* 0x0000000111ff7812 */ /* 0x000fc800078ac0ff */
[----:B------:R-:W-:-:S13]  /*161d0*/  ISETP.GT.AND P5, PT, R0, 0x80, P5 ;  /* 0x000000800000780c */ /* 0x000fda0002fa4270 */
[----:B--2---:R-:W-:Y:S05]  /*161e0*/  @!P5 BRA `(.L_x_605) ;  /* 0x000000000004d947 */ /* 0x004fea0003800000 */
[----:B------:R2:W5:Y:S02]  /*161f0*/  LDG.E.LTC128B.U16 R216, desc[UR36][R10.64+0x180] ;  /* 0x000180240ad87981 */ /* 0x000564000c1e1520 */
.L_x_605:
[----:B------:R-:W-:Y:S05]  /*16200*/  BSYNC B1 ;  /* 0x0000000000017941 */ /* 0x000fea0003800000 */
.L_x_604:
        /* <DEDUP_REMOVED lines=8> */
[----:B---3--:R-:W-:Y:S05]  /*16290*/  @!P5 BRA `(.L_x_607) ;  /* 0x000000000004d947 */ /* 0x008fea0003800000 */
[----:B------:R3:W5:Y:S02]  /*162a0*/  LDG.E.LTC128B.U16 R216, desc[UR36][R10.64+0x182] ;  /* 0x000182240ad87981 */ /* 0x000764000c1e1520 */
.L_x_607:
[----:B------:R-:W-:Y:S05]  /*162b0*/  BSYNC B1 ;  /* 0x0000000000017941 */ /* 0x000fea0003800000 */
.L_x_606:
        /* <DEDUP_REMOVED lines=8> */
[----:B0-----:R-:W-:Y:S05]  /*16340*/  @!P5 BRA `(.L_x_609) ;  /* 0x000000000004d947 */ /* 0x001fea0003800000 */
[----:B------:R0:W5:Y:S02]  /*16350*/  LDG.E.LTC128B.U16 R216, desc[UR36][R8.64+0x180] ;  /* 0x0001802408d87981 */ /* 0x000164000c1e1520 */
.L_x_609:
[----:B------:R-:W-:Y:S05]  /*16360*/  BSYNC B1 ;  /* 0x0000000000017941 */ /* 0x000fea0003800000 */
.L_x_608:
        /* <DEDUP_REMOVED lines=10> */
.L_x_611:
[----:B------:R-:W-:Y:S05]  /*16410*/  BSYNC B1 ;  /* 0x0000000000017941 */ /* 0x000fea0003800000 */
.L_x_610:
        /* <DEDUP_REMOVED lines=10> */
.L_x_613:
[----:B------:R-:W-:Y:S05]  /*164c0*/  BSYNC B1 ;  /* 0x0000000000017941 */ /* 0x000fea0003800000 */
.L_x_612:
        /* <DEDUP_REMOVED lines=10> */
.L_x_615:
[----:B------:R-:W-:Y:S05]  /*16570*/  BSYNC B1 ;  /* 0x0000000000017941 */ /* 0x000fea0003800000 */
.L_x_614:
        /* <DEDUP_REMOVED lines=10> */
.L_x_617:
[----:B------:R-:W-:Y:S05]  /*16620*/  BSYNC B1 ;  /* 0x0000000000017941 */ /* 0x000fea0003800000 */
.L_x_616:
        /* <DEDUP_REMOVED lines=10> */
.L_x_619:
[----:B------:R-:W-:Y:S05]  /*166d0*/  BSYNC B1 ;  /* 0x0000000000017941 */ /* 0x000fea0003800000 */
.L_x_618:
        /* <DEDUP_REMOVED lines=10> */
.L_x_621:
[----:B------:R-:W-:Y:S05]  /*16780*/  BSYNC B1 ;  /* 0x0000000000017941 */ /* 0x000fea0003800000 */
.L_x_620:
        /* <DEDUP_REMOVED lines=10> */
.L_x_623:
[----:B------:R-:W-:Y:S05]  /*16830*/  BSYNC B1 ;  /* 0x0000000000017941 */ /* 0x000fea0003800000 */
.L_x_622:
        /* <DEDUP_REMOVED lines=10> */
.L_x_625:
[----:B------:R-:W-:Y:S05]  /*168e0*/  BSYNC B1 ;  /* 0x0000000000017941 */ /* 0x000fea0003800000 */
.L_x_624:
        /* <DEDUP_REMOVED lines=10> */
.L_x_627:
[----:B------:R-:W-:Y:S05]  /*16990*/  BSYNC B1 ;  /* 0x0000000000017941 */ /* 0x000fea0003800000 */
.L_x_626:
        /* <DEDUP_REMOVED lines=10> */
.L_x_629:
[----:B------:R-:W-:Y:S05]  /*16a40*/  BSYNC B1 ;  /* 0x0000000000017941 */ /* 0x000fea0003800000 */
.L_x_628:
        /* <DEDUP_REMOVED lines=10> */
.L_x_631:
[----:B------:R-:W-:Y:S05]  /*16af0*/  BSYNC B1 ;  /* 0x0000000000017941 */ /* 0x000fea0003800000 */
.L_x_630:
        /* <DEDUP_REMOVED lines=10> */
.L_x_633:
[----:B------:R-:W-:Y:S05]  /*16ba0*/  BSYNC B1 ;  /* 0x0000000000017941 */ /* 0x000fea0003800000 */
.L_x_632:
        /* <DEDUP_REMOVED lines=10> */
.L_x_635:
[----:B------:R-:W-:Y:S05]  /*16c50*/  BSYNC B1 ;  /* 0x0000000000017941 */ /* 0x000fea0003800000 */
.L_x_634:
        /* <DEDUP_REMOVED lines=10> */
.L_x_637:
[----:B------:R-:W-:Y:S05]  /*16d00*/  BSYNC B1 ;  /* 0x0000000000017941 */ /* 0x000fea0003800000 */
.L_x_636:
        /* <DEDUP_REMOVED lines=10> */
.L_x_639:
[----:B------:R-:W-:Y:S05]  /*16db0*/  BSYNC B1 ;  /* 0x0000000000017941 */ /* 0x000fea0003800000 */
.L_x_638:
        /* <DEDUP_REMOVED lines=10> */
.L_x_641:
[----:B------:R-:W-:Y:S05]  /*16e60*/  BSYNC B1 ;  /* 0x0000000000017941 */ /* 0x000fea0003800000 */
.L_x_640:
        /* <DEDUP_REMOVED lines=10> */
.L_x_643:
[----:B------:R-:W-:Y:S05]  /*16f10*/  BSYNC B1 ;  /* 0x0000000000017941 */ /* 0x000fea0003800000 */
.L_x_642:
        /* <DEDUP_REMOVED lines=10> */
.L_x_645:
[----:B------:R-:W-:Y:S05]  /*16fc0*/  BSYNC B1 ;  /* 0x0000000000017941 */ /* 0x000fea0003800000 */
.L_x_644:
        /* <DEDUP_REMOVED lines=10> */
.L_x_647:
[----:B------:R-:W-:Y:S05]  /*17070*/  BSYNC B1 ;  /* 0x0000000000017941 */ /* 0x000fea0003800000 */
.L_x_646:
        /* <DEDUP_REMOVED lines=10> */
.L_x_649:
[----:B------:R-:W-:Y:S05]  /*17120*/  BSYNC B1 ;  /* 0x0000000000017941 */ /* 0x000fea0003800000 */
.L_x_648:
        /* <DEDUP_REMOVED lines=10> */
.L_x_651:
[----:B------:R-:W-:Y:S05]  /*171d0*/  BSYNC B1 ;  /* 0x0000000000017941 */ /* 0x000fea0003800000 */
.L_x_650:
        /* <DEDUP_REMOVED lines=10> */
.L_x_653:
[----:B------:R-:W-:Y:S05]  /*17280*/  BSYNC B1 ;  /* 0x0000000000017941 */ /* 0x000fea0003800000 */
.L_x_652:
        /* <DEDUP_REMOVED lines=10> */
.L_x_655:
[----:B------:R-:W-:Y:S05]  /*17330*/  BSYNC B1 ;  /* 0x0000000000017941 */ /* 0x000fea0003800000 */
.L_x_654:
        /* <DEDUP_REMOVED lines=10> */
.L_x_657:
[----:B------:R-:W-:Y:S05]  /*173e0*/  BSYNC B1 ;  /* 0x0000000000017941 */ /* 0x000fea0003800000 */
.L_x_656:
        /* <DEDUP_REMOVED lines=10> */
.L_x_659:
[----:B------:R-:W-:Y:S05]  /*17490*/  BSYNC B1 ;  /* 0x0000000000017941 */ /* 0x000fea0003800000 */
.L_x_658:
        /* <DEDUP_REMOVED lines=10> */
.L_x_661:
[----:B------:R-:W-:Y:S05]  /*17540*/  BSYNC B1 ;  /* 0x0000000000017941 */ /* 0x000fea0003800000 */
.L_x_660:
        /* <DEDUP_REMOVED lines=10> */
.L_x_663:
[----:B------:R-:W-:Y:S05]  /*175f0*/  BSYNC B1 ;  /* 0x0000000000017941 */ /* 0x000fea0003800000 */
.L_x_662:
        /* <DEDUP_REMOVED lines=10> */
.L_x_665:
[----:B------:R-:W-:Y:S05]  /*176a0*/  BSYNC B1 ;  /* 0x0000000000017941 */ /* 0x000fea0003800000 */
.L_x_664:
        /* <DEDUP_REMOVED lines=10> */
.L_x_667:
[----:B------:R-:W-:Y:S05]  /*17750*/  BSYNC B1 ;  /* 0x0000000000017941 */ /* 0x000fea0003800000 */
.L_x_666:
        /* <DEDUP_REMOVED lines=10> */
.L_x_669:
[----:B------:R-:W-:Y:S05]  /*17800*/  BSYNC B1 ;  /* 0x0000000000017941 */ /* 0x000fea0003800000 */
.L_x_668:
        /* <DEDUP_REMOVED lines=10> */
.L_x_671:
[----:B------:R-:W-:Y:S05]  /*178b0*/  BSYNC B1 ;  /* 0x0000000000017941 */ /* 0x000fea0003800000 */
.L_x_670:
        /* <DEDUP_REMOVED lines=10> */
.L_x_673:
[----:B------:R-:W-:Y:S05]  /*17960*/  BSYNC B1 ;  /* 0x0000000000017941 */ /* 0x000fea0003800000 */
.L_x_672:
        /* <DEDUP_REMOVED lines=10> */
.L_x_675:
[----:B------:R-:W-:Y:S05]  /*17a10*/  BSYNC B1 ;  /* 0x0000000000017941 */ /* 0x000fea0003800000 */
.L_x_674:
[----:B-----5:R-:W-:Y:S01]  /*17a20*/  IMAD.U32 R3, R216, 0x10000, RZ ;  /* 0x00010000d8037824 */ /* 0x020fe200078e00ff */
[----:B------:R-:W-:Y:S03]  /*17a30*/  BSSY B1, `(.L_x_676) ;  /* 0x0000009000017945 */ /* 0x000fe60003800000 */
[----:B------:R-:W-:-:S04]  /*17a40*/  FMUL R4, R3, R16 ;  /* 0x0000001003047220 */ /* 0x000fc80000400000 */
[----:B------:R-:W-:-:S05]  /*17a50*/  FFMA R4, R59, R2, R4 ;  /* 0x000000023b047223 */ /* 0x000fca0000000004 */
[----:B------:R-:W-:-:S05]  /*17a60*/  F2FP.BF16.F32.PACK_AB R4, RZ, R4 ;  /* 0x00000004ff04723e */ /* 0x000fca00000010ff */
[----:B------:R0:W-:Y:S01]  /*17a70*/  @P5 STG.E.U16 desc[UR36][R20.64+0x202], R4 ;  /* 0x0002020414005986 */ /* 0x0001e2000c101524 */
[----:B------:R-:W-:-:S04]  /*17a80*/  ISETP.NE.AND P5, PT, R120, RZ, PT ;  /* 0x000000ff7800720c */ /* 0x000fc80003fa5270 */
[----:B------:R-:W-:-:S13]  /*17a90*/  ISETP.GT.AND P5, PT, R0, 0x80, P5 ;  /* 0x000000800000780c */ /* 0x000fda0002fa4270 */
[----:B0-----:R-:W-:Y:S05]  /*17aa0*/  @!P5 BRA `(.L_x_677) ;  /* 0x000000000004d947 */ /* 0x001fea0003800000 */
[----:B------:R0:W5:Y:S02]  /*17ab0*/  LDG.E.LTC128B.U16 R216, desc[UR36][R10.64+0x210] ;  /* 0x000210240ad87981 */ /* 0x000164000c1e1520 */
.L_x_677:
[----:B------:R-:W-:Y:S05]  /*17ac0*/  BSYNC B1 ;  /* 0x0000000000017941 */ /* 0x000fea0003800000 */
.L_x_676:
        /* <DEDUP_REMOVED lines=10> */
.L_x_679:
[----:B------:R-:W-:Y:S05]  /*17b70*/  BSYNC B1 ;  /* 0x0000000000017941 */ /* 0x000fea0003800000 */
.L_x_678:
        /* <DEDUP_REMOVED lines=10> */
.L_x_681:
[----:B------:R-:W-:Y:S05]  /*17c20*/  BSYNC B1 ;  /* 0x0000000000017941 */ /* 0x000fea0003800000 */
.L_x_680:
        /* <DEDUP_REMOVED lines=10> */
.L_x_683:
[----:B------:R-:W-:Y:S05]  /*17cd0*/  BSYNC B1 ;  /* 0x0000000000017941 */ /* 0x000fea0003800000 */
.L_x_682:
        /* <DEDUP_REMOVED lines=10> */
.L_x_685:
[----:B------:R-:W-:Y:S05]  /*17d80*/  BSYNC B1 ;  /* 0x0000000000017941 */ /* 0x000fea0003800000 */
.L_x_684:
        /* <DEDUP_REMOVED lines=10> */
.L_x_687:
[----:B------:R-:W-:Y:S05]  /*17e30*/  BSYNC B1 ;  /* 0x0000000000017941 */ /* 0x000fea0003800000 */
.L_x_686:
        /* <DEDUP_REMOVED lines=10> */
.L_x_689:
[----:B------:R-:W-:Y:S05]  /*17ee0*/  BSYNC B1 ;  /* 0x0000000000017941 */ /* 0x000fea0003800000 */
.L_x_688:
        /* <DEDUP_REMOVED lines=10> */
.L_x_691:
[----:B------:R-:W-:Y:S05]  /*17f90*/  BSYNC B1 ;  /* 0x0000000000017941 */ /* 0x000fea0003800000 */
.L_x_690:
        /* <DEDUP_REMOVED lines=10> */
.L_x_693:
[----:B------:R-:W-:Y:S05]  /*18040*/  BSYNC B1 ;  /* 0x0000000000017941 */ /* 0x000fea0003800000 */
.L_x_692:
        /* <DEDUP_REMOVED lines=10> */
.L_x_695:
[----:B------:R-:W-:Y:S05]  /*180f0*/  BSYNC B1 ;  /* 0x0000000000017941 */ /* 0x000fea0003800000 */
.L_x_694:
        /* <DEDUP_REMOVED lines=10> */
.L_x_697:
[----:B------:R-:W-:Y:S05]  /*181a0*/  BSYNC B1 ;  /* 0x0000000000017941 */ /* 0x000fea0003800000 */
.L_x_696:
        /* <DEDUP_REMOVED lines=10> */
.L_x_699:
[----:B------:R-:W-:Y:S05]  /*18250*/  BSYNC B1 ;  /* 0x0000000000017941 */ /* 0x000fea0003800000 */
.L_x_698:
        /* <DEDUP_REMOVED lines=10> */
.L_x_701:
[----:B------:R-:W-:Y:S05]  /*18300*/  BSYNC B1 ;  /* 0x0000000000017941 */ /* 0x000fea0003800000 */
.L_x_700:
        /* <DEDUP_REMOVED lines=10> */
.L_x_703:
[----:B------:R-:W-:Y:S05]  /*183b0*/  BSYNC B1 ;  /* 0x0000000000017941 */ /* 0x000fea0003800000 */
.L_x_702:
        /* <DEDUP_REMOVED lines=10> */
.L_x_705:
[----:B------:R-:W-:Y:S05]  /*18460*/  BSYNC B1 ;  /* 0x0000000000017941 */ /* 0x000fea0003800000 */
.L_x_704:
        /* <DEDUP_REMOVED lines=10> */
.L_x_707:
[----:B------:R-:W-:Y:S05]  /*18510*/  BSYNC B1 ;  /* 0x0000000000017941 */ /* 0x000fea0003800000 */
.L_x_706:
        /* <DEDUP_REMOVED lines=10> */
.L_x_709:
[----:B------:R-:W-:Y:S05]  /*185c0*/  BSYNC B1 ;  /* 0x0000000000017941 */ /* 0x000fea0003800000 */
.L_x_708:
        /* <DEDUP_REMOVED lines=10> */
.L_x_711:
[----:B------:R-:W-:Y:S05]  /*18670*/  BSYNC B1 ;  /* 0x0000000000017941 */ /* 0x000fea0003800000 */
.L_x_710:
        /* <DEDUP_REMOVED lines=10> */
.L_x_713:
[----:B------:R-:W-:Y:S05]  /*18720*/  BSYNC B1 ;  /* 0x0000000000017941 */ /* 0x000fea0003800000 */
.L_x_712:
        /* <DEDUP_REMOVED lines=10> */
.L_x_715:
[----:B------:R-:W-:Y:S05]  /*187d0*/  BSYNC B1 ;  /* 0x0000000000017941 */ /* 0x000fea0003800000 */
.L_x_714:
        /* <DEDUP_REMOVED lines=10> */
.L_x_717:
[----:B------:R-:W-:Y:S05]  /*18880*/  BSYNC B1 ;  /* 0x0000000000017941 */ /* 0x000fea0003800000 */
.L_x_716:
        /* <DEDUP_REMOVED lines=10> */
.L_x_719:
[----:B------:R-:W-:Y:S05]  /*18930*/  BSYNC B1 ;  /* 0x0000000000017941 */ /* 0x000fea0003800000 */
.L_x_718:
        /* <DEDUP_REMOVED lines=10> */
.L_x_721:
[----:B------:R-:W-:Y:S05]  /*189e0*/  BSYNC B1 ;  /* 0x0000000000017941 */ /* 0x000fea0003800000 */
.L_x_720:
        /* <DEDUP_REMOVED lines=10> */
.L_x_723:
[----:B------:R-:W-:Y:S05]  /*18a90*/  BSYNC B1 ;  /* 0x0000000000017941 */ /* 0x000fea0003800000 */
.L_x_722:
        /* <DEDUP_REMOVED lines=10> */
.L_x_725:
[----:B------:R-:W-:Y:S05]  /*18b40*/  BSYNC B1 ;  /* 0x0000000000017941 */ /* 0x000fea0003800000 */
.L_x_724:
        /* <DEDUP_REMOVED lines=10> */
.L_x_727:
[----:B------:R-:W-:Y:S05]  /*18bf0*/  BSYNC B1 ;  /* 0x0000000000017941 */ /* 0x000fea0003800000 */
.L_x_726:
        /* <DEDUP_REMOVED lines=10> */
.L_x_729:
[----:B------:R-:W-:Y:S05]  /*18ca0*/  BSYNC B1 ;  /* 0x0000000000017941 */ /* 0x000fea0003800000 */
.L_x_728:
        /* <DEDUP_REMOVED lines=10> */
.L_x_731:
[----:B------:R-:W-:Y:S05]  /*18d50*/  BSYNC B1 ;  /* 0x0000000000017941 */ /* 0x000fea0003800000 */
.L_x_730:
        /* <DEDUP_REMOVED lines=10> */
.L_x_733:
[----:B------:R-:W-:Y:S05]  /*18e00*/  BSYNC B1 ;  /* 0x0000000000017941 */ /* 0x000fea0003800000 */
.L_x_732:
        /* <DEDUP_REMOVED lines=10> */
.L_x_735:
[----:B------:R-:W-:Y:S05]  /*18eb0*/  BSYNC B1 ;  /* 0x0000000000017941 */ /* 0x000fea0003800000 */
.L_x_734:
        /* <DEDUP_REMOVED lines=10> */
.L_x_737:
[----:B------:R-:W-:Y:S05]  /*18f60*/  BSYNC B1 ;  /* 0x0000000000017941 */ /* 0x000fea0003800000 */
.L_x_736:
        /* <DEDUP_REMOVED lines=10> */
.L_x_739:
[----:B------:R-:W-:Y:S05]  /*19010*/  BSYNC B1 ;  /* 0x0000000000017941 */ /* 0x000fea0003800000 */
.L_x_738:
        /* <DEDUP_REMOVED lines=10> */
.L_x_741:
[----:B------:R-:W-:Y:S05]  /*190c0*/  BSYNC B1 ;  /* 0x0000000000017941 */ /* 0x000fea0003800000 */
.L_x_740:
        /* <DEDUP_REMOVED lines=10> */
.L_x_743:
[----:B------:R-:W-:Y:S05]  /*19170*/  BSYNC B1 ;  /* 0x0000000000017941 */ /* 0x000fea0003800000 */
.L_x_742:
        /* <DEDUP_REMOVED lines=10> */
.L_x_745:
[----:B------:R-:W-:Y:S05]  /*19220*/  BSYNC B1 ;  /* 0x0000000000017941 */ /* 0x000fea0003800000 */
.L_x_744:
        /* <DEDUP_REMOVED lines=10> */
.L_x_747:
[----:B------:R-:W-:Y:S05]  /*192d0*/  BSYNC B1 ;  /* 0x0000000000017941 */ /* 0x000fea0003800000 */
.L_x_746:
        /* <DEDUP_REMOVED lines=10> */
.L_x_749:
[----:B------:R-:W-:Y:S05]  /*19380*/  BSYNC B1 ;  /* 0x0000000000017941 */ /* 0x000fea0003800000 */
.L_x_748:
        /* <DEDUP_REMOVED lines=10> */
.L_x_751:
[----:B------:R-:W-:Y:S05]  /*19430*/  BSYNC B1 ;  /* 0x0000000000017941 */ /* 0x000fea0003800000 */
.L_x_750:
        /* <DEDUP_REMOVED lines=10> */
.L_x_753:
[----:B------:R-:W-:Y:S05]  /*194e0*/  BSYNC B1 ;  /* 0x0000000000017941 */ /* 0x000fea0003800000 */
.L_x_752:
        /* <DEDUP_REMOVED lines=10> */
.L_x_755:
[----:B------:R-:W-:Y:S05]  /*19590*/  BSYNC B1 ;  /* 0x0000000000017941 */ /* 0x000fea0003800000 */
.L_x_754:
        /* <DEDUP_REMOVED lines=10> */
.L_x_757:
[----:B------:R-:W-:Y:S05]  /*19640*/  BSYNC B1 ;  /* 0x0000000000017941 */ /* 0x000fea0003800000 */
.L_x_756:
        /* <DEDUP_REMOVED lines=10> */
.L_x_759:
[----:B------:R-:W-:Y:S05]  /*196f0*/  BSYNC B1 ;  /* 0x0000000000017941 */ /* 0x000fea0003800000 */
.L_x_758:
        /* <DEDUP_REMOVED lines=10> */
.L_x_761:
[----:B------:R-:W-:Y:S05]  /*197a0*/  BSYNC B1 ;  /* 0x0000000000017941 */ /* 0x000fea0003800000 */
.L_x_760:
        /* <DEDUP_REMOVED lines=10> */
.L_x_763:
[----:B------:R-:W-:Y:S05]  /*19850*/  BSYNC B1 ;  /* 0x0000000000017941 */ /* 0x000fea0003800000 */
.L_x_762:
        /* <DEDUP_REMOVED lines=10> */
.L_x_765:
[----:B------:R-:W-:Y:S05]  /*19900*/  BSYNC B1 ;  /* 0x0000000000017941 */ /* 0x000fea0003800000 */
.L_x_764:
        /* <DEDUP_REMOVED lines=10> */
.L_x_767:
[----:B------:R-:W-:Y:S05]  /*199b0*/  BSYNC B1 ;  /* 0x0000000000017941 */ /* 0x000fea0003800000 */
.L_x_766:
        /* <DEDUP_REMOVED lines=10> */
.L_x_769:
[----:B------:R-:W-:Y:S05]  /*19a60*/  BSYNC B1 ;  /* 0x0000000000017941 */ /* 0x000fea0003800000 */
.L_x_768:
        /* <DEDUP_REMOVED lines=10> */
.L_x_771:
[----:B------:R-:W-:Y:S05]  /*19b10*/  BSYNC B1 ;  /* 0x0000000000017941 */ /* 0x000fea0003800000 */
.L_x_770:
        /* <DEDUP_REMOVED lines=9> */
.L_x_773:
[----:B------:R-:W-:Y:S05]  /*19bb0*/  BSYNC B1 ;  /* 0x0000000000017941 */ /* 0x000fea0003800000 */
.L_x_772:
        /* <DEDUP_REMOVED lines=9> */
.L_x_775:
[----:B------:R-:W-:Y:S05]  /*19c50*/  BSYNC B1 ;  /* 0x0000000000017941 */ /* 0x000fea0003800000 */
.L_x_774:
        /* <DEDUP_REMOVED lines=9> */
.L_x_777:
[----:B------:R-:W-:Y:S05]  /*19cf0*/  BSYNC B1 ;  /* 0x0000000000017941 */ /* 0x000fea0003800000 */
.L_x_776:
        /* <DEDUP_REMOVED lines=9> */
.L_x_779:
[----:B------:R-:W-:Y:S05]  /*19d90*/  BSYNC B1 ;  /* 0x0000000000017941 */ /* 0x000fea0003800000 */
.L_x_778:
        /* <DEDUP_REMOVED lines=9> */
.L_x_781:
[----:B------:R-:W-:Y:S05]  /*19e30*/  BSYNC B1 ;  /* 0x0000000000017941 */ /* 0x000fea0003800000 */
.L_x_780:
        /* <DEDUP_REMOVED lines=9> */
.L_x_783:
[----:B------:R-:W-:Y:S05]  /*19ed0*/  BSYNC B1 ;  /* 0x0000000000017941 */ /* 0x000fea0003800000 */
.L_x_782:
        /* <DEDUP_REMOVED lines=9> */
.L_x_785:
[----:B------:R-:W-:Y:S05]  /*19f70*/  BSYNC B1 ;  /* 0x0000000000017941 */ /* 0x000fea0003800000 */
.L_x_784:
        /* <DEDUP_REMOVED lines=9> */
.L_x_787:
[----:B------:R-:W-:Y:S05]  /*1a010*/  BSYNC B1 ;  /* 0x0000000000017941 */ /* 0x000fea0003800000 */
.L_x_786:
        /* <DEDUP_REMOVED lines=9> */
.L_x_789:
[----:B------:R-:W-:Y:S05]  /*1a0b0*/  BSYNC B1 ;  /* 0x0000000000017941 */ /* 0x000fea0003800000 */
.L_x_788:
        /* <DEDUP_REMOVED lines=9> */
.L_x_791:
[----:B------:R-:W-:Y:S05]  /*1a150*/  BSYNC B1 ;  /* 0x0000000000017941 */ /* 0x000fea0003800000 */
.L_x_790:
        /* <DEDUP_REMOVED lines=9> */
.L_x_793:
[----:B------:R-:W-:Y:S05]  /*1a1f0*/  BSYNC B1 ;  /* 0x0000000000017941 */ /* 0x000fea0003800000 */
.L_x_792:
        /* <DEDUP_REMOVED lines=9> */
.L_x_795:
[----:B------:R-:W-:Y:S05]  /*1a290*/  BSYNC B1 ;  /* 0x0000000000017941 */ /* 0x000fea0003800000 */
.L_x_794:
[----:B------:R-:W-:Y:S05]  /*1a2a0*/  @!P0 BRA `(.L_x_796) ;  /* 0x0000007c00588947 */ /* 0x000fea0003800000 */
[----:B0----5:R-:W-:-:S04]  /*1a2b0*/  IMAD.U32 R3, R216, 0x10000, RZ ;  /* 0x00010000d8037824 */ /* 0x021fc800078e00ff */
[----:B------:R-:W-:-:S04]  /*1a2c0*/  FMUL R0, R3, R16 ;  /* 0x0000001003007220 */ /* 0x000fc80000400000 */
[----:B------:R-:W-:-:S05]  /*1a2d0*/  FFMA R0, R119, R2, R0 ;  /* 0x0000000277007223 */ /* 0x000fca0000000000 */
[----:B------:R-:W-:-:S05]  /*1a2e0*/  F2FP.BF16.F32.PACK_AB R0, RZ, R0 ;  /* 0x00000000ff00723e */ /* 0x000fca00000010ff */
[----:B------:R0:W-:Y:S01]  /*1a2f0*/  STG.E.U16 desc[UR36][R20.64+0x2f2], R0 ;  /* 0x0002f20014007986 */ /* 0x0001e2000c101524 */
[----:B------:R-:W-:Y:S05]  /*1a300*/  BRA `(.L_x_796) ;  /* 0x0000007c00407947 */ /* 0x000fea0003800000 */
.L_x_33:
[----:B------:R-:W2:Y:S01]  /*1a310*/  LDL.LU R13, [R1+0x188] ;  /* 0x00018800010d7983 */ /* 0x000ea20000300800 */
[----:B------:R-:W-:-:S03]  /*1a320*/  ULDC.64 UR4, c[0x0][0x5c0] ;  /* 0x0001700000047ab9 */ /* 0x000fc60000000a00 */
[----:B------:R-:W3:Y:S04]  /*1a330*/  LDL.LU R8, [R1+0x18c] ;  /* 0x00018c0001087983 */ /* 0x000ee80000300800 */
[----:B------:R-:W4:Y:S04]  /*1a340*/  LDL.LU R10, [R1+0x1f8] ;  /* 0x0001f800010a7983 */ /* 0x000f280000300800 */
[----:B------:R-:W5:Y:S04]  /*1a350*/  LDL.LU R11, [R1+0x1fc] ;  /* 0x0001fc00010b7983 */ /* 0x000f680000300800 */
        /* <DEDUP_REMOVED lines=18> */
[----:B------:R-:W5:Y:S01]  /*1a480*/  LDL.LU R15, [R1+0x2fc] ;  /* 0x0002fc00010f7983 */ /* 0x000f620000300800 */
[----:B------:R-:W-:-:S03]  /*1a490*/  LEA R4, P0, R6, UR4, 0x1 ;  /* 0x0000000406047c11 */ /* 0x000fc6000f8008ff */
[----:B------:R-:W2:Y:S01]  /*1a4a0*/  LDL.LU R7, [R1+0x180] ;  /* 0x0001800001077983 */ /* 0x000ea20000300800 */
[----:B------:R-:W-:-:S03]  /*1a4b0*/  LEA.HI.X R5, R6, UR5, R14, 0x1, P0 ;  /* 0x0000000506057c11 */ /* 0x000fc600080f0c0e */
[----:B------:R-:W4:Y:S01]  /*1a4c0*/  LDL.LU R14, [R1+0x184] ;  /* 0x00018400010e7983 */ /* 0x000f220000300800 */
[----:B------:R-:W-:-:S04]  /*1a4d0*/  ISETP.GT.AND P2, PT, R3, 0x1, PT ;  /* 0x000000010300780c */ /* 0x000fc80003f44270 */
[----:B------:R-:W-:Y:S01]  /*1a4e0*/  ISETP.GT.AND P0, PT, R0, RZ, P2 ;  /* 0x000000ff0000720c */ /* 0x000fe20001704270 */
[----:B---3--:R-:W-:-:S05]  /*1a4f0*/  FMUL R8, R8, R2 ;  /* 0x0000000208087220 */ /* 0x008fca0000400000 */
[----:B------:R-:W-:Y:S01]  /*1a500*/  F2FP.BF16.F32.PACK_AB R8, RZ, R8 ;  /* 0x00000008ff08723e */ /* 0x000fe200000010ff */
[----:B--2---:R-:W-:-:S05]  /*1a510*/  FMUL R6, R7, R2 ;  /* 0x0000000207067220 */ /* 0x004fca0000400000 */
[----:B------:R-:W-:-:S05]  /*1a520*/  F2FP.BF16.F32.PACK_AB R6, RZ, R6 ;  /* 0x00000006ff06723e */ /* 0x000fca00000010ff */
[----:B------:R4:W-:Y:S01]  /*1a530*/  @P1 STG.E.U16 desc[UR36][R4.64], R6 ;  /* 0x0000000604001986 */ /* 0x0009e2000c101524 */
[-C--:B------:R-:W-:Y:S01]  /*1a540*/  FMUL R7, R13, R2.reuse ;  /* 0x000000020d077220 */ /* 0x080fe20000400000 */
[----:B------:R-:W-:Y:S02]  /*1a550*/  IMAD.SHL.U32 R13, R18, 0x10, RZ ;  /* 0x00000010120d7824 */ /* 0x000fe400078e00ff */
[----:B----4-:R-:W-:-:S05]  /*1a560*/  FMUL R6, R14, R2 ;  /* 0x000000020e067220 */ /* 0x010fca0000400000 */
[----:B------:R-:W-:Y:S02]  /*1a570*/  F2FP.BF16.F32.PACK_AB R6, RZ, R6 ;  /* 0x00000006ff06723e */ /* 0x000fe400000010ff */
[----:B------:R-:W-:Y:S02]  /*1a580*/  F2FP.BF16.F32.PACK_AB R7, RZ, R7 ;  /* 0x00000007ff07723e */ /* 0x000fe400000010ff */
[----:B------:R-:W-:Y:S01]  /*1a590*/  SHF.L.U64.HI R14, R18, 0x4, R19 ;  /* 0x00000004120e7819 */ /* 0x000fe20000010213 */
[----:B------:R0:W-:Y:S01]  /*1a5a0*/  @P0 STG.E.U16 desc[UR36][R4.64+0x2], R6 ;  /* 0x0000020604000986 */ /* 0x0001e2000c101524 */
[----:B------:R-:W-:Y:S02]  /*1a5b0*/  PRMT R9, R7, 0x7610, R9 ;  /* 0x0000761007097816 */ /* 0x000fe40000000009 */
[----:B------:R-:W-:Y:S02]  /*1a5c0*/  ISETP.GT.AND P1, PT, R0, 0x8, P5 ;  /* 0x000000080000780c */ /* 0x000fe40002f24270 */
[----:B0-----:R-:W-:-:S05]  /*1a5d0*/  IADD3 R6, P0, R13, R4, RZ ;  /* 0x000000040d067210 */ /* 0x001fca0007f1e0ff */
[----:B------:R-:W-:Y:S01]  /*1a5e0*/  IMAD.X R7, R14, 0x1, R5, P0 ;  /* 0x000000010e077824 */ /* 0x000fe200000e0605 */
[----:B------:R-:W-:-:S05]  /*1a5f0*/  ISETP.GT.AND P0, PT, R0, 0x8, P2 ;  /* 0x000000080000780c */ /* 0x000fca0001704270 */
[----:B------:R0:W-:Y:S08]  /*1a600*/  @P1 STG.E.U16 desc[UR36][R6.64], R9 ;  /* 0x0000000906001986 */ /* 0x0001f0000c101524 */
[----:B------:R1:W-:Y:S04]  /*1a610*/  @P0 STG.E.U16 desc[UR36][R6.64+0x2], R8 ;  /* 0x0000020806000986 */ /* 0x0003e8000c101524 */
[----:B0-----:R-:W2:Y:S04]  /*1a620*/  LDL.LU R9, [R1+0x1f4] ;  /* 0x0001f40001097983 */ /* 0x001ea80000300800 */
[----:B-1----:R-:W3:Y:S01]  /*1a630*/  LDL.LU R8, [R1+0x190] ;  /* 0x0001900001087983 */ /* 0x002ee20000300800 */
[----:B------:R-:W-:-:S04]  /*1a640*/  ISETP.GT.AND P2, PT, R3, 0x8, PT ;  /* 0x000000080300780c */ /* 0x000fc80003f44270 */
[----:B------:R-:W-:Y:S01]  /*1a650*/  ISETP.GT.AND P0, PT, R0, RZ, P2 ;  /* 0x000000ff0000720c */ /* 0x000fe20001704270 */
[----:B---3--:R-:W-:-:S05]  /*1a660*/  FMUL R8, R8, R2 ;  /* 0x0000000208087220 */ /* 0x008fca0000400000 */
[----:B------:R-:W-:-:S07]  /*1a670*/  F2FP.BF16.F32.PACK_AB R8, RZ, R8 ;  /* 0x00000008ff08723e */ /* 0x000fce00000010ff */
[----:B------:R0:W-:Y:S04]  /*1a680*/  @P0 STG.E.U16 desc[UR36][R4.64+0x10], R8 ;  /* 0x0000100804000986 */ /* 0x0001e8000c101524 */
[----:B0-----:R-:W3:Y:S01]  /*1a690*/  LDL.LU R8, [R1+0x194] ;  /* 0x0001940001087983 */ /* 0x001ee20000300800 */
[----:B------:R-:W-:-:S04]  /*1a6a0*/  ISETP.GT.AND P1, PT, R3, 0x9, PT ;  /* 0x000000090300780c */ /* 0x000fc80003f24270 */
[----:B------:R-:W-:Y:S01]  /*1a6b0*/  ISETP.GT.AND P0, PT, R0, RZ, P1 ;  /* 0x000000ff0000720c */ /* 0x000fe20000f04270 */
[----:B---3--:R-:W-:-:S05]  /*1a6c0*/  FMUL R8, R8, R2 ;  /* 0x0000000208087220 */ /* 0x008fca0000400000 */
[----:B------:R-:W-:-:S07]  /*1a6d0*/  F2FP.BF16.F32.PACK_AB R8, RZ, R8 ;  /* 0x00000008ff08723e */ /* 0x000fce00000010ff */
[----:B------:R0:W-:Y:S04]  /*1a6e0*/  @P0 STG.E.U16 desc[UR36][R4.64+0x12], R8 ;  /* 0x0000120804000986 */ /* 0x0001e8000c101524 */
[----:B0-----:R-:W3:Y:S01]  /*1a6f0*/  LDL.LU R8, [R1+0x198] ;  /* 0x0001980001087983 */ /* 0x001ee20000300800 */
[----:B------:R-:W-:Y:S01]  /*1a700*/  ISETP.GT.AND P0, PT, R0, 0x8, P2 ;  /* 0x000000080000780c */ /* 0x000fe20001704270 */
        /* <DEDUP_REMOVED lines=120> */
[----:B------:R-:W-:Y:S02]  /*1ae90*/  ISETP.GT.AND P0, PT, R0, RZ, P2 ;  /* 0x000000ff0000720c */ /* 0x000fe40001704270 */
[----:B------:R-:W-:Y:S02]  /*1aea0*/  ISETP.GT.AND P1, PT, R3, 0x39, PT ;  /* 0x000000390300780c */ /* 0x000fe40003f24270 */
[----:B------:R-:W-:Y:S01]  /*1aeb0*/  SHF.L.U64.HI R19, R18, 0x8, R19 ;  /* 0x0000000812137819 */ /* 0x000fe20000010213 */
[----:B------:R-:W-:-:S05]  /*1aec0*/  FMUL R10, R10, R2 ;  /* 0x000000020a0a7220 */ /* 0x000fca0000400000 */
[----:B------:R-:W-:Y:S01]  /*1aed0*/  F2FP.BF16.F32.PACK_AB R10, RZ, R10 ;  /* 0x0000000aff0a723e */ /* 0x000fe200000010ff */
[----:B-----5:R-:W-:-:S05]  /*1aee0*/  FMUL R12, R12, R2 ;  /* 0x000000020c0c7220 */ /* 0x020fca0000400000 */
[----:B------:R-:W-:Y:S01]  /*1aef0*/  F2FP.BF16.F32.PACK_AB R12, RZ, R12 ;  /* 0x0000000cff0c723e */ /* 0x000fe200000010ff */
[----:B---3--:R-:W-:-:S05]  /*1af00*/  FMUL R8, R8, R2 ;  /* 0x0000000208087220 */ /* 0x008fca0000400000 */
[----:B------:R-:W-:-:S05]  /*1af10*/  F2FP.BF16.F32.PACK_AB R8, RZ, R8 ;  /* 0x00000008ff08723e */ /* 0x000fca00000010ff */
[----:B------:R2:W-:Y:S01]  /*1af20*/  @P0 STG.E.U16 desc[UR36][R4.64+0x70], R8 ;  /* 0x0000700804000986 */ /* 0x0005e2000c101524 */
[----:B------:R-:W-:Y:S01]  /*1af30*/  ISETP.GT.AND P0, PT, R0, RZ, P1 ;  /* 0x000000ff0000720c */ /* 0x000fe20000f04270 */
[----:B--2---:R-:W-:-:S05]  /*1af40*/  FMUL R8, R9, R2 ;  /* 0x0000000209087220 */ /* 0x004fca0000400000 */
[----:B------:R-:W-:-:S07]  /*1af50*/  F2FP.BF16.F32.PACK_AB R8, RZ, R8 ;  /* 0x00000008ff08723e */ /* 0x000fce00000010ff */
[----:B------:R0:W-:Y:S02]  /*1af60*/  @P0 STG.E.U16 desc[UR36][R4.64+0x72], R8 ;  /* 0x0000720804000986 */ /* 0x0001e4000c101524 */
[----:B0-----:R-:W-:-:S05]  /*1af70*/  LEA R8, P0, R18, R4, 0x8 ;  /* 0x0000000412087211 */ /* 0x001fca00078040ff */
[----:B------:R-:W-:Y:S01]  /*1af80*/  IMAD.X R9, R19, 0x1, R5, P0 ;  /* 0x0000000113097824 */ /* 0x000fe200000e0605 */
[----:B------:R-:W-:-:S13]  /*1af90*/  ISETP.GT.AND P0, PT, R0, 0x8, P2 ;  /* 0x000000080000780c */ /* 0x000fda0001704270 */
[----:B------:R0:W-:Y:S01]  /*1afa0*/  @P0 STG.E.U16 desc[UR36][R6.64+0x70], R10 ;  /* 0x0000700a06000986 */ /* 0x0001e2000c101524 */
[----:B------:R-:W-:Y:S01]  /*1afb0*/  ISETP.GT.AND P0, PT, R0, 0x8, P1 ;  /* 0x000000080000780c */ /* 0x000fe20000f04270 */
[----:B0-----:R-:W-:-:S05]  /*1afc0*/  FMUL R10, R11, R2 ;  /* 0x000000020b0a7220 */ /* 0x001fca0000400000 */
[----:B------:R-:W-:Y:S02]  /*1afd0*/  F2FP.BF16.F32.PACK_AB R10, RZ, R10 ;  /* 0x0000000aff0a723e */ /* 0x000fe400000010ff */
[----:B------:R-:W-:-:S05]  /*1afe0*/  ISETP.GT.AND P2, PT, R3, 0x40, PT ;  /* 0x000000400300780c */ /* 0x000fca0003f44270 */
[----:B------:R0:W-:Y:S02]  /*1aff0*/  @P0 STG.E.U16 desc[UR36][R6.64+0x72], R10 ;  /* 0x0000720a06000986 */ /* 0x0001e4000c101524 */
[----:B0-----:R-:W-:-:S05]  /*1b000*/  IADD3 R10, P0, R13, R8, RZ ;  /* 0x000000080d0a7210 */ /* 0x001fca0007f1e0ff */
[----:B------:R-:W-:Y:S01]  /*1b010*/  IMAD.X R11, R14, 0x1, R9, P0 ;  /* 0x000000010e0b7824 */ /* 0x000fe200000e0609 */
[----:B------:R-:W-:-:S13]  /*1b020*/  ISETP.GT.AND P0, PT, R0, RZ, P2 ;  /* 0x000000ff0000720c */ /* 0x000fda0001704270 */
[----:B------:R0:W-:Y:S04]  /*1b030*/  @P0 STG.E.U16 desc[UR36][R4.64+0x80], R12 ;  /* 0x0000800c04000986 */ /* 0x0001e8000c101524 */
[----:B0-----:R-:W2:Y:S01]  /*1b040*/  LDL.LU R12, [R1+0x204] ;  /* 0x00020400010c7983 */ /* 0x001ea20000300800 */
[----:B------:R-:W-:-:S04]  /*1b050*/  ISETP.GT.AND P1, PT, R3, 0x41, PT ;  /* 0x000000410300780c */ /* 0x000fc80003f24270 */
[----:B------:R-:W-:Y:S01]  /*1b060*/  ISETP.GT.AND P0, PT, R0, RZ, P1 ;  /* 0x000000ff0000720c */ /* 0x000fe20000f04270 */
[----:B--2---:R-:W-:-:S05]  /*1b070*/  FMUL R12, R12, R2 ;  /* 0x000000020c0c7220 */ /* 0x004fca0000400000 */
[----:B------:R-:W-:-:S07]  /*1b080*/  F2FP.BF16.F32.PACK_AB R12, RZ, R12 ;  /* 0x0000000cff0c723e */ /* 0x000fce00000010ff */
[----:B------:R0:W-:Y:S04]  /*1b090*/  @P0 STG.E.U16 desc[UR36][R4.64+0x82], R12 ;  /* 0x0000820c04000986 */ /* 0x0001e8000c101524 */
[----:B0-----:R-:W2:Y:S01]  /*1b0a0*/  LDL.LU R12, [R1+0x208] ;  /* 0x00020800010c7983 */ /* 0x001ea20000300800 */
[----:B------:R-:W-:Y:S01]  /*1b0b0*/  ISETP.GT.AND P0, PT, R0, 0x8, P2 ;  /* 0x000000080000780c */ /* 0x000fe20001704270 */
        /* <DEDUP_REMOVED lines=236> */
[----:B------:R-:W-:Y:S02]  /*1bf80*/  ISETP.GT.AND P0, PT, R0, RZ, P1 ;  /* 0x000000ff0000720c */ /* 0x000fe40000f04270 */
[C---:B------:R-:W-:Y:S02]  /*1bf90*/  ISETP.GT.AND P4, PT, R3.reuse, 0xa9, PT ;  /* 0x000000a90300780c */ /* 0x040fe40003f84270 */
[----:B------:R-:W-:Y:S01]  /*1bfa0*/  ISETP.GT.AND P3, PT, R3, 0xb1, PT ;  /* 0x000000b10300780c */ /* 0x000fe20003f64270 */
[----:B--2---:R-:W-:-:S05]  /*1bfb0*/  FMUL R12, R12, R2 ;  /* 0x000000020c0c7220 */ /* 0x004fca0000400000 */
[----:B------:R-:W-:-:S05]  /*1bfc0*/  F2FP.BF16.F32.PACK_AB R12, RZ, R12 ;  /* 0x0000000cff0c723e */ /* 0x000fca00000010ff */
[----:B------:R0:W-:Y:S01]  /*1bfd0*/  @P0 STG.E.U16 desc[UR36][R4.64+0x132], R12 ;  /* 0x0001320c04000986 */ /* 0x0001e2000c101524 */
[----:B------:R-:W-:Y:S01]  /*1bfe0*/  ISETP.GT.AND P0, PT, R0, 0x8, P2 ;  /* 0x000000080000780c */ /* 0x000fe20001704270 */
[----:B0-----:R-:W-:-:S05]  /*1bff0*/  FMUL R12, R235, R2 ;  /* 0x00000002eb0c7220 */ /* 0x001fca0000400000 */
[----:B------:R-:W-:-:S07]  /*1c000*/  F2FP.BF16.F32.PACK_AB R12, RZ, R12 ;  /* 0x0000000cff0c723e */ /* 0x000fce00000010ff */
[----:B------:R0:W-:Y:S01]  /*1c010*/  @P0 STG.E.U16 desc[UR36][R6.64+0x130], R12 ;  /* 0x0001300c06000986 */ /* 0x0001e2000c101524 */
[----:B------:R-:W-:Y:S02]  /*1c020*/  ISETP.GT.AND P0, PT, R0, 0x8, P1 ;  /* 0x000000080000780c */ /* 0x000fe40000f04270 */
[----:B------:R-:W-:Y:S01]  /*1c030*/  ISETP.GT.AND P2, PT, R3, 0xa0, PT ;  /* 0x000000a00300780c */ /* 0x000fe20003f44270 */
[----:B0-----:R-:W-:-:S05]  /*1c040*/  FMUL R12, R233, R2 ;  /* 0x00000002e90c7220 */ /* 0x001fca0000400000 */
[----:B------:R-:W-:-:S05]  /*1c050*/  F2FP.BF16.F32.PACK_AB R12, RZ, R12 ;  /* 0x0000000cff0c723e */ /* 0x000fca00000010ff */
[----:B------:R0:W-:Y:S01]  /*1c060*/  @P0 STG.E.U16 desc[UR36][R6.64+0x132], R12 ;  /* 0x0001320c06000986 */ /* 0x0001e2000c101524 */
[----:B------:R-:W-:Y:S02]  /*1c070*/  ISETP.GT.AND P0, PT, R0, RZ, P2 ;  /* 0x000000ff0000720c */ /* 0x000fe40001704270 */
[----:B------:R-:W-:Y:S01]  /*1c080*/  ISETP.GT.AND P1, PT, R3, 0xa1, PT ;  /* 0x000000a10300780c */ /* 0x000fe20003f24270 */
[----:B0-----:R-:W-:-:S05]  /*1c090*/  FMUL R12, R232, R2 ;  /* 0x00000002e80c7220 */ /* 0x001fca0000400000 */
[----:B------:R-:W-:-:S05]  /*1c0a0*/  F2FP.BF16.F32.PACK_AB R12, RZ, R12 ;  /* 0x0000000cff0c723e */ /* 0x000fca00000010ff */
[----:B------:R0:W-:Y:S01]  /*1c0b0*/  @P0 STG.E.U16 desc[UR36][R4.64+0x140], R12 ;  /* 0x0001400c04000986 */ /* 0x0001e2000c101524 */
[----:B------:R-:W-:Y:S01]  /*1c0c0*/  ISETP.GT.AND P0, PT, R0, RZ, P1 ;  /* 0x000000ff0000720c */ /* 0x000fe20000f04270 */
[----:B0-----:R-:W-:-:S05]  /*1c0d0*/  FMUL R12, R231, R2 ;  /* 0x00000002e70c7220 */ /* 0x001fca0000400000 */
[----:B------:R-:W-:-:S07]  /*1c0e0*/  F2FP.BF16.F32.PACK_AB R12, RZ, R12 ;  /* 0x0000000cff0c723e */ /* 0x000fce00000010ff */
        /* <DEDUP_REMOVED lines=39> */
[----:B------:R-:W-:Y:S01]  /*1c360*/  ISETP.GT.AND P0, PT, R0, 0x8, P3 ;  /* 0x000000080000780c */ /* 0x000fe20001f04270 */
[----:B0-----:R-:W-:-:S05]  /*1c370*/  FMUL R12, R221, R2 ;  /* 0x00000002dd0c7220 */ /* 0x001fca0000400000 */
[----:B------:R-:W-:-:S07]  /*1c380*/  F2FP.BF16.F32.PACK_AB R12, RZ, R12 ;  /* 0x0000000cff0c723e */ /* 0x000fce00000010ff */
[----:B------:R0:W-:Y:S01]  /*1c390*/  @P0 STG.E.U16 desc[UR36][R6.64+0x162], R12 ;  /* 0x0001620c06000986 */ /* 0x0001e2000c101524 */
[----:B------:R-:W-:-:S04]  /*1c3a0*/  ISETP.GT.AND P0, PT, R3, 0xb8, PT ;  /* 0x000000b80300780c */ /* 0x000fc80003f04270 */
[----:B------:R-:W-:Y:S01]  /*1c3b0*/  ISETP.GT.AND P2, PT, R0, RZ, P0 ;  /* 0x000000ff0000720c */ /* 0x000fe20000744270 */
        /* <DEDUP_REMOVED lines=13> */
[----:B0-----:R-:W-:Y:S02]  /*1c490*/  FMUL R12, R15, R2 ;  /* 0x000000020f0c7220 */ /* 0x001fe40000400000 */
[----:B------:R-:W2:Y:S04]  /*1c4a0*/  LDL.LU R15, [R1+0x12c] ;  /* 0x00012c00010f7983 */ /* 0x000ea80000300800 */
[----:B------:R-:W3:Y:S04]  /*1c4b0*/  LDL.LU R235, [R1+0x13c] ;  /* 0x00013c0001eb7983 */ /* 0x000ee80000300800 */
[----:B------:R-:W4:Y:S04]  /*1c4c0*/  LDL.LU R233, [R1+0x140] ;  /* 0x0001400001e97983 */ /* 0x000f280000300800 */
[----:B------:R-:W5:Y:S04]  /*1c4d0*/  LDL.LU R232, [R1+0x144] ;  /* 0x0001440001e87983 */ /* 0x000f680000300800 */
[----:B------:R-:W5:Y:S04]  /*1c4e0*/  LDL.LU R231, [R1+0x148] ;  /* 0x0001480001e77983 */ /* 0x000f680000300800 */
[----:B------:R-:W5:Y:S04]  /*1c4f0*/  LDL.LU R230, [R1+0x14c] ;  /* 0x00014c0001e67983 */ /* 0x000f680000300800 */
[----:B------:R-:W5:Y:S04]  /*1c500*/  LDL.LU R229, [R1+0x150] ;  /* 0x0001500001e57983 */ /* 0x000f680000300800 */
[----:B------:R-:W5:Y:S04]  /*1c510*/  LDL.LU R228, [R1+0x154] ;  /* 0x0001540001e47983 */ /* 0x000f680000300800 */
[----:B------:R-:W5:Y:S01]  /*1c520*/  LDL.LU R227, [R1+0x158] ;  /* 0x0001580001e37983 */ /* 0x000f620000300800 */
[----:B------:R-:W-:-:S03]  /*1c530*/  F2FP.BF16.F32.PACK_AB R12, RZ, R12 ;  /* 0x0000000cff0c723e */ /* 0x000fc600000010ff */
        /* <DEDUP_REMOVED lines=9> */
[----:B------:R0:W-:Y:S04]  /*1c5d0*/  @P6 STG.E.U16 desc[UR36][R6.64+0x172], R12 ;  /* 0x0001720c06006986 */ /* 0x0001e8000c101524 */
[----:B0-----:R-:W2:Y:S01]  /*1c5e0*/  LDL.LU R12, [R1] ;  /* 0x00000000010c7983 */ /* 0x001ea20000300800 */
[----:B------:R-:W-:Y:S01]  /*1c5f0*/  ISETP.GT.AND P6, PT, R0, 0x80, P5 ;  /* 0x000000800000780c */ /* 0x000fe20002fc4270 */
[----:B--2---:R-:W-:-:S05]  /*1c600*/  FMUL R12, R12, R2 ;  /* 0x000000020c0c7220 */ /* 0x004fca0000400000 */
[----:B------:R-:W-:-:S07]  /*1c610*/  F2FP.BF16.F32.PACK_AB R12, RZ, R12 ;  /* 0x0000000cff0c723e */ /* 0x000fce00000010ff */
[----:B------:R0:W-:Y:S04]  /*1c620*/  @P6 STG.E.U16 desc[UR36][R8.64], R12 ;  /* 0x0000000c08006986 */ /* 0x0001e8000c101524 */
[----:B0-----:R-:W2:Y:S01]  /*1c630*/  LDL.LU R12, [R1+0x4] ;  /* 0x00000400010c7983 */ /* 0x001ea20000300800 */
[----:B------:R-:W-:-:S04]  /*1c640*/  ISETP.GT.AND P6, PT, R3, 0x1, PT ;  /* 0x000000010300780c */ /* 0x000fc80003fc4270 */
        /* <DEDUP_REMOVED lines=421> */
[----:B------:R-:W-:-:S05]  /*1e0a0*/  FMUL R15, R15, R2 ;  /* 0x000000020f0f7220 */ /* 0x000fca0000400000 */
[----:B------:R-:W-:Y:S01]  /*1e0b0*/  F2FP.BF16.F32.PACK_AB R15, RZ, R15 ;  /* 0x0000000fff0f723e */ /* 0x000fe200000010ff */
[----:B--2---:R-:W-:-:S05]  /*1e0c0*/  FMUL R12, R12, R2 ;  /* 0x000000020c0c7220 */ /* 0x004fca0000400000 */
[----:B------:R-:W-:-:S05]  /*1e0d0*/  F2FP.BF16.F32.PACK_AB R12, RZ, R12 ;  /* 0x0000000cff0c723e */ /* 0x000fca00000010ff */
[----:B------:R0:W-:Y:S02]  /*1e0e0*/  @P5 STG.E.U16 desc[UR36][R10.64+0x120], R12 ;  /* 0x0001200c0a005986 */ /* 0x0001e4000c101524 */
[----:B0-----:R-:W-:Y:S02]  /*1e0f0*/  PRMT R12, R15, 0x7610, R12 ;  /* 0x000076100f0c7816 */ /* 0x001fe4000000000c */
[----:B------:R-:W2:Y:S01]  /*1e100*/  LDL.LU R15, [R1+0x130] ;  /* 0x00013000010f7983 */ /* 0x000ea20000300800 */
[----:B------:R-:W-:-:S13]  /*1e110*/  ISETP.GT.AND P5, PT, R0, 0x88, P6 ;  /* 0x000000880000780c */ /* 0x000fda00037a4270 */
[----:B------:R0:W-:Y:S04]  /*1e120*/  @P5 STG.E.U16 desc[UR36][R10.64+0x122], R12 ;  /* 0x0001220c0a005986 */ /* 0x0001e8000c101524 */
[----:B0-----:R-:W3:Y:S01]  /*1e130*/  LDL.LU R12, [R1+0x138] ;  /* 0x00013800010c7983 */ /* 0x001ee20000300800 */
[----:B--2---:R-:W-:-:S05]  /*1e140*/  FMUL R15, R15, R2 ;  /* 0x000000020f0f7220 */ /* 0x004fca0000400000 */
[----:B------:R-:W-:-:S04]  /*1e150*/  F2FP.BF16.F32.PACK_AB R15, RZ, R15 ;  /* 0x0000000fff0f723e */ /* 0x000fc800000010ff */
[----:B------:R-:W-:Y:S02]  /*1e160*/  PRMT R18, R15, 0x7610, R18 ;  /* 0x000076100f127816 */ /* 0x000fe40000000012 */
[----:B------:R-:W2:Y:S01]  /*1e170*/  LDL.LU R15, [R1+0x134] ;  /* 0x00013400010f7983 */ /* 0x000ea20000300800 */
[----:B------:R-:W-:-:S04]  /*1e180*/  ISETP.GT.AND P6, PT, R3, 0x98, PT ;  /* 0x000000980300780c */ /* 0x000fc80003fc4270 */
[----:B------:R-:W-:Y:S02]  /*1e190*/  ISETP.GT.AND P5, PT, R0, 0x80, P6 ;  /* 0x000000800000780c */ /* 0x000fe400037a4270 */
[----:B------:R-:W-:-:S11]  /*1e1a0*/  ISETP.GT.AND P6, PT, R3, 0x99, PT ;  /* 0x000000990300780c */ /* 0x000fd60003fc4270 */
[----:B------:R0:W-:Y:S01]  /*1e1b0*/  @P5 STG.E.U16 desc[UR36][R8.64+0x130], R18 ;  /* 0x0001301208005986 */ /* 0x0001e2000c101524 */
[----:B------:R-:W-:Y:S01]  /*1e1c0*/  ISETP.GT.AND P5, PT, R0, 0x80, P6 ;  /* 0x000000800000780c */ /* 0x000fe200037a4270 */
[----:B---3--:R-:W-:-:S05]  /*1e1d0*/  FMUL R12, R12, R2 ;  /* 0x000000020c0c7220 */ /* 0x008fca0000400000 */
[----:B------:R-:W-:-:S04]  /*1e1e0*/  F2FP.BF16.F32.PACK_AB R12, RZ, R12 ;  /* 0x0000000cff0c723e */ /* 0x000fc800000010ff */
[----:B------:R-:W-:Y:S01]  /*1e1f0*/  PRMT R19, R12, 0x7610, R19 ;  /* 0x000076100c137816 */ /* 0x000fe20000000013 */
[----:B------:R-:W-:-:S05]  /*1e200*/  FMUL R12, R235, R2 ;  /* 0x00000002eb0c7220 */ /* 0x000fca0000400000 */
[----:B------:R-:W-:-:S04]  /*1e210*/  F2FP.BF16.F32.PACK_AB R12, RZ, R12 ;  /* 0x0000000cff0c723e */ /* 0x000fc800000010ff */
[----:B0-----:R-:W-:Y:S01]  /*1e220*/  PRMT R18, R12, 0x7610, R18 ;  /* 0x000076100c127816 */ /* 0x001fe20000000012 */
[----:B----4-:R-:W-:-:S05]  /*1e230*/  FMUL R12, R233, R2 ;  /* 0x00000002e90c7220 */ /* 0x010fca0000400000 */
[----:B------:R-:W-:Y:S01]  /*1e240*/  F2FP.BF16.F32.PACK_AB R12, RZ, R12 ;  /* 0x0000000cff0c723e */ /* 0x000fe200000010ff */
[-C--:B------:R-:W-:Y:S01]  /*1e250*/  FMUL R120, R120, R2.reuse ;  /* 0x0000000278787220 */ /* 0x080fe20000400000 */
[-C--:B------:R-:W-:Y:S01]  /*1e260*/  FMUL R121, R121, R2.reuse ;  /* 0x0000000279797220 */ /* 0x080fe20000400000 */
[-C--:B------:R-:W-:Y:S01]  /*1e270*/  FMUL R122, R122, R2.reuse ;  /* 0x000000027a7a7220 */ /* 0x080fe20000400000 */
[----:B------:R-:W-:Y:S02]  /*1e280*/  FMUL R123, R123, R2 ;  /* 0x000000027b7b7220 */ /* 0x000fe40000400000 */
[----:B------:R-:W-:Y:S02]  /*1e290*/  F2FP.BF16.F32.PACK_AB R120, RZ, R120 ;  /* 0x00000078ff78723e */ /* 0x000fe400000010ff */
[----:B------:R-:W-:Y:S02]  /*1e2a0*/  F2FP.BF16.F32.PACK_AB R121, RZ, R121 ;  /* 0x00000079ff79723e */ /* 0x000fe400000010ff */
[----:B------:R-:W-:-:S02]  /*1e2b0*/  F2FP.BF16.F32.PACK_AB R122, RZ, R122 ;  /* 0x0000007aff7a723e */ /* 0x000fc400000010ff */
[----:B------:R-:W-:Y:S01]  /*1e2c0*/  F2FP.BF16.F32.PACK_AB R123, RZ, R123 ;  /* 0x0000007bff7b723e */ /* 0x000fe200000010ff */
[-C--:B------:R-:W-:Y:S01]  /*1e2d0*/  FMUL R124, R124, R2.reuse ;  /* 0x000000027c7c7220 */ /* 0x080fe20000400000 */
[----:B------:R-:W-:-:S04]  /*1e2e0*/  FMUL R125, R125, R2 ;  /* 0x000000027d7d7220 */ /* 0x000fc80000400000 */
[----:B------:R-:W-:Y:S02]  /*1e2f0*/  F2FP.BF16.F32.PACK_AB R124, RZ, R124 ;  /* 0x0000007cff7c723e */ /* 0x000fe400000010ff */
[----:B------:R-:W-:Y:S01]  /*1e300*/  F2FP.BF16.F32.PACK_AB R125, RZ, R125 ;  /* 0x0000007dff7d723e */ /* 0x000fe200000010ff */
[-C--:B------:R-:W-:Y:S01]  /*1e310*/  FMUL R126, R126, R2.reuse ;  /* 0x000000027e7e7220 */ /* 0x080fe20000400000 */
[----:B------:R-:W-:-:S04]  /*1e320*/  FMUL R127, R127, R2 ;  /* 0x000000027f7f7220 */ /* 0x000fc80000400000 */
[----:B------:R-:W-:Y:S02]  /*1e330*/  F2FP.BF16.F32.PACK_AB R126, RZ, R126 ;  /* 0x0000007eff7e723e */ /* 0x000fe400000010ff */
[----:B------:R-:W-:Y:S01]  /*1e340*/  F2FP.BF16.F32.PACK_AB R127, RZ, R127 ;  /* 0x0000007fff7f723e */ /* 0x000fe200000010ff */
[-C--:B------:R-:W-:Y:S01]  /*1e350*/  FMUL R128, R128, R2.reuse ;  /* 0x0000000280807220 */ /* 0x080fe20000400000 */
[----:B--2---:R-:W-:-:S05]  /*1e360*/  FMUL R15, R15, R2 ;  /* 0x000000020f0f7220 */ /* 0x004fca0000400000 */
[----:B------:R-:W-:-:S05]  /*1e370*/  F2FP.BF16.F32.PACK_AB R15, RZ, R15 ;  /* 0x0000000fff0f723e */ /* 0x000fca00000010ff */
[----:B------:R0:W-:Y:S01]  /*1e380*/  @P5 STG.E.U16 desc[UR36][R8.64+0x132], R15 ;  /* 0x0001320f08005986 */ /* 0x0001e2000c101524 */
[----:B------:R-:W-:-:S04]  /*1e390*/  ISETP.GT.AND P5, PT, R3, 0x98, PT ;  /* 0x000000980300780c */ /* 0x000fc80003fa4270 */
[----:B------:R-:W-:-:S13]  /*1e3a0*/  ISETP.GT.AND P5, PT, R0, 0x88, P5 ;  /* 0x000000880000780c */ /* 0x000fda0002fa4270 */
[----:B------:R1:W-:Y:S01]  /*1e3b0*/  @P5 STG.E.U16 desc[UR36][R10.64+0x130], R19 ;  /* 0x000130130a005986 */ /* 0x0003e2000c101524 */
[----:B------:R-:W-:Y:S02]  /*1e3c0*/  ISETP.GT.AND P5, PT, R0, 0x88, P6 ;  /* 0x000000880000780c */ /* 0x000fe400037a4270 */
[----:B------:R-:W-:Y:S02]  /*1e3d0*/  ISETP.GT.AND P6, PT, R3, 0xa0, PT ;  /* 0x000000a00300780c */ /* 0x000fe40003fc4270 */
[----:B0-----:R-:W-:-:S09]  /*1e3e0*/  PRMT R15, R12, 0x7610, R15 ;  /* 0x000076100c0f7816 */ /* 0x001fd2000000000f */
[----:B------:R0:W-:Y:S01]  /*1e3f0*/  @P5 STG.E.U16 desc[UR36][R10.64+0x132], R18 ;  /* 0x000132120a005986 */ /* 0x0001e2000c101524 */
[----:B------:R-:W-:Y:S02]  /*1e400*/  ISETP.GT.AND P5, PT, R0, 0x80, P6 ;  /* 0x000000800000780c */ /* 0x000fe400037a4270 */
[----:B------:R-:W-:Y:S01]  /*1e410*/  ISETP.GT.AND P6, PT, R3, 0xa1, PT ;  /* 0x000000a10300780c */ /* 0x000fe20003fc4270 */
[----:B-----5:R-:W-:-:S05]  /*1e420*/  FMUL R12, R232, R2 ;  /* 0x00000002e80c7220 */ /* 0x020fca0000400000 */
[----:B------:R-:W-:-:S05]  /*1e430*/  F2FP.BF16.F32.PACK_AB R12, RZ, R12 ;  /* 0x0000000cff0c723e */ /* 0x000fca00000010ff */
[----:B------:R2:W-:Y:S01]  /*1e440*/  @P5 STG.E.U16 desc[UR36][R8.64+0x140], R15 ;  /* 0x0001400f08005986 */ /* 0x0005e2000c101524 */
[----:B------:R-:W-:Y:S02]  /*1e450*/  ISETP.GT.AND P5, PT, R0, 0x80, P6 ;  /* 0x000000800000780c */ /* 0x000fe400037a4270 */
[----:B-1----:R-:W-:Y:S01]  /*1e460*/  PRMT R19, R12, 0x7610, R19 ;  /* 0x000076100c137816 */ /* 0x002fe20000000013 */
[----:B------:R-:W-:-:S10]  /*1e470*/  FMUL R12, R231, R2 ;  /* 0x00000002e70c7220 */ /* 0x000fd40000400000 */
[----:B------:R1:W-:Y:S01]  /*1e480*/  @P5 STG.E.U16 desc[UR36][R8.64+0x142], R19 ;  /* 0x0001421308005986 */ /* 0x0003e2000c101524 */
[----:B------:R-:W-:-:S04]  /*1e490*/  ISETP.GT.AND P5, PT, R3, 0xa0, PT ;  /* 0x000000a00300780c */ /* 0x000fc80003fa4270 */
[----:B------:R-:W-:Y:S02]  /*1e4a0*/  ISETP.GT.AND P5, PT, R0, 0x88, P5 ;  /* 0x000000880000780c */ /* 0x000fe40002fa4270 */
[----:B------:R-:W-:-:S04]  /*1e4b0*/  F2FP.BF16.F32.PACK_AB R12, RZ, R12 ;  /* 0x0000000cff0c723e */ /* 0x000fc800000010ff */
[----:B0-----:R-:W-:Y:S01]  /*1e4c0*/  PRMT R18, R12, 0x7610, R18 ;  /* 0x000076100c127816 */ /* 0x001fe20000000012 */
[----:B------:R-:W-:-:S06]  /*1e4d0*/  FMUL R12, R230, R2 ;  /* 0x00000002e60c7220 */ /* 0x000fcc0000400000 */
[----:B------:R0:W-:Y:S01]  /*1e4e0*/  @P5 STG.E.U16 desc[UR36][R10.64+0x140], R18 ;  /* 0x000140120a005986 */ /* 0x0001e2000c101524 */
[----:B------:R-:W-:Y:S02]  /*1e4f0*/  ISETP.GT.AND P5, PT, R0, 0x88, P6 ;  /* 0x000000880000780c */ /* 0x000fe400037a4270 */
[----:B------:R-:W-:Y:S02]  /*1e500*/  F2FP.BF16.F32.PACK_AB R12, RZ, R12 ;  /* 0x0000000cff0c723e */ /* 0x000fe400000010ff */
[----:B------:R-:W-:Y:S02]  /*1e510*/  ISETP.GT.AND P6, PT, R3, 0xa8, PT ;  /* 0x000000a80300780c */ /* 0x000fe40003fc4270 */
[----:B--2---:R-:W-:Y:S01]  /*1e520*/  PRMT R15, R12, 0x7610, R15 ;  /* 0x000076100c0f7816 */ /* 0x004fe2000000000f */
[----:B------:R-:W-:-:S06]  /*1e530*/  FMUL R12, R229, R2 ;  /* 0x00000002e50c7220 */ /* 0x000fcc0000400000 */
[----:B------:R2:W-:Y:S01]  /*1e540*/  @P5 STG.E.U16 desc[UR36][R10.64+0x142], R15 ;  /* 0x0001420f0a005986 */ /* 0x0005e2000c101524 */
[----:B------:R-:W-:Y:S02]  /*1e550*/  ISETP.GT.AND P5, PT, R0, 0x80, P6 ;  /* 0x000000800000780c */ /* 0x000fe400037a4270 */
[----:B------:R-:W-:-:S04]  /*1e560*/  F2FP.BF16.F32.PACK_AB R12, RZ, R12 ;  /* 0x0000000cff0c723e */ /* 0x000fc800000010ff */
[----:B-1----:R-:W-:Y:S01]  /*1e570*/  PRMT R19, R12, 0x7610, R19 ;  /* 0x000076100c137816 */ /* 0x002fe20000000013 */
[----:B------:R-:W-:-:S06]  /*1e580*/  FMUL R12, R228, R2 ;  /* 0x00000002e40c7220 */ /* 0x000fcc0000400000 */
[----:B------:R-:W-:Y:S01]  /*1e590*/  @P5 STG.E.U16 desc[UR36][R8.64+0x150], R19 ;  /* 0x0001501308005986 */ /* 0x000fe2000c101524 */
[----:B------:R-:W-:Y:S02]  /*1e5a0*/  ISETP.GT.AND P5, PT, R0, 0x80, P4 ;  /* 0x000000800000780c */ /* 0x000fe400027a4270 */
[----:B------:R-:W-:-:S04]  /*1e5b0*/  F2FP.BF16.F32.PACK_AB R12, RZ, R12 ;  /* 0x0000000cff0c723e */ /* 0x000fc800000010ff */
[----:B0-----:R-:W-:Y:S01]  /*1e5c0*/  PRMT R18, R12, 0x7610, R18 ;  /* 0x000076100c127816 */ /* 0x001fe20000000012 */
[-C--:B------:R-:W-:Y:S01]  /*1e5d0*/  FMUL R12, R227, R2.reuse ;  /* 0x00000002e30c7220 */ /* 0x080fe20000400000 */
[----:B--2---:R-:W-:Y:S01]  /*1e5e0*/  FMUL R15, R226, R2 ;  /* 0x00000002e20f7220 */ /* 0x004fe20000400000 */
[----:B------:R-:W-:-:S04]  /*1e5f0*/  ISETP.GT.AND P4, PT, R0, 0x88, P4 ;  /* 0x000000880000780c */ /* 0x000fc80002784270 */
[----:B------:R0:W-:Y:S01]  /*1e600*/  @P5 STG.E.U16 desc[UR36][R8.64+0x152], R18 ;  /* 0x0001521208005986 */ /* 0x0001e2000c101524 */
[----:B------:R-:W-:Y:S02]  /*1e610*/  ISETP.GT.AND P5, PT, R0, 0x88, P6 ;  /* 0x000000880000780c */ /* 0x000fe400037a4270 */
[----:B------:R-:W-:Y:S02]  /*1e620*/  F2FP.BF16.F32.PACK_AB R12, RZ, R12 ;  /* 0x0000000cff0c723e */ /* 0x000fe400000010ff */
[----:B------:R-:W-:Y:S02]  /*1e630*/  F2FP.BF16.F32.PACK_AB R15, RZ, R15 ;  /* 0x0000000fff0f723e */ /* 0x000fe400000010ff */
[----:B------:R-:W-:Y:S02]  /*1e640*/  PRMT R216, R12, 0x7610, R216 ;  /* 0x000076100cd87816 */ /* 0x000fe400000000d8 */
[----:B------:R-:W-:Y:S01]  /*1e650*/  PRMT R217, R15, 0x7610, R217 ;  /* 0x000076100fd97816 */ /* 0x000fe200000000d9 */
[-C--:B------:R-:W-:Y:S01]  /*1e660*/  FMUL R12, R225, R2.reuse ;  /* 0x00000002e10c7220 */ /* 0x080fe20000400000 */
[----:B------:R-:W-:-:S03]  /*1e670*/  FMUL R15, R224, R2 ;  /* 0x00000002e00f7220 */ /* 0x000fc60000400000 */
[----:B------:R1:W-:Y:S01]  /*1e680*/  @P5 STG.E.U16 desc[UR36][R10.64+0x150], R216 ;  /* 0x000150d80a005986 */ /* 0x0003e2000c101524 */
[----:B------:R-:W-:-:S03]  /*1e690*/  ISETP.GT.AND P5, PT, R0, 0x80, P1 ;  /* 0x000000800000780c */ /* 0x000fc60000fa4270 */
[----:B------:R2:W-:Y:S01]  /*1e6a0*/  @P4 STG.E.U16 desc[UR36][R10.64+0x152], R217 ;  /* 0x000152d90a004986 */ /* 0x0005e2000c101524 */
[C---:B------:R-:W-:Y:S02]  /*1e6b0*/  ISETP.GT.AND P4, PT, R0.reuse, 0x80, P3 ;  /* 0x000000800000780c */ /* 0x040fe40001f84270 */
[----:B------:R-:W-:Y:S01]  /*1e6c0*/  ISETP.GT.AND P1, PT, R0, 0x88, P1 ;  /* 0x000000880000780c */ /* 0x000fe20000f24270 */
[----:B0-----:R-:W-:Y:S01]  /*1e6d0*/  FMUL R18, R223, R2 ;  /* 0x00000002df127220 */ /* 0x001fe20000400000 */
[----:B------:R-:W-:Y:S02]  /*1e6e0*/  F2FP.BF16.F32.PACK_AB R19, RZ, R12 ;  /* 0x0000000cff13723e */ /* 0x000fe400000010ff */
[----:B------:R-:W-:Y:S02]  /*1e6f0*/  F2FP.BF16.F32.PACK_AB R20, RZ, R15 ;  /* 0x0000000fff14723e */ /* 0x000fe400000010ff */
[----:B-1----:R-:W-:Y:S02]  /*1e700*/  PRMT R216, R19, 0x7610, R216 ;  /* 0x0000761013d87816 */ /* 0x002fe400000000d8 */
[----:B------:R-:W-:-:S02]  /*1e710*/  F2FP.BF16.F32.PACK_AB R21, RZ, R18 ;  /* 0x00000012ff15723e */ /* 0x000fc400000010ff */
[----:B--2---:R-:W-:Y:S01]  /*1e720*/  PRMT R217, R20, 0x7610, R217 ;  /* 0x0000761014d97816 */ /* 0x004fe200000000d9 */
[----:B------:R-:W-:Y:S01]  /*1e730*/  @P5 STG.E.U16 desc[UR36][R8.64+0x160], R216 ;  /* 0x000160d808005986 */ /* 0x000fe2000c101524 */
[----:B------:R-:W-:-:S03]  /*1e740*/  ISETP.GT.AND P3, PT, R0, 0x88, P3 ;  /* 0x000000880000780c */ /* 0x000fc60001f64270 */
[----:B------:R-:W-:Y:S01]  /*1e750*/  @P4 STG.E.U16 desc[UR36][R8.64+0x162], R217 ;  /* 0x000162d908004986 */ /* 0x000fe2000c101524 */
[----:B------:R-:W-:-:S03]  /*1e760*/  ISETP.GT.AND P4, PT, R0, 0x80, P0 ;  /* 0x000000800000780c */ /* 0x000fc60000784270 */
[----:B------:R-:W-:Y:S01]  /*1e770*/  @P1 STG.E.U16 desc[UR36][R10.64+0x160], R21 ;  /* 0x000160150a001986 */ /* 0x000fe2000c101524 */
[----:B------:R-:W-:Y:S01]  /*1e780*/  ISETP.GT.AND P1, PT, R0, 0x80, P2 ;  /* 0x000000800000780c */ /* 0x000fe20001724270 */
[-C--:B------:R-:W-:Y:S01]  /*1e790*/  FMUL R12, R222, R2.reuse ;  /* 0x00000002de0c7220 */ /* 0x080fe20000400000 */
[C---:B------:R-:W-:Y:S01]  /*1e7a0*/  ISETP.GT.AND P0, PT, R0.reuse, 0x88, P0 ;  /* 0x000000880000780c */ /* 0x040fe20000704270 */
[-C--:B------:R-:W-:Y:S01]  /*1e7b0*/  FMUL R15, R221, R2.reuse ;  /* 0x00000002dd0f7220 */ /* 0x080fe20000400000 */
[----:B------:R-:W-:Y:S01]  /*1e7c0*/  ISETP.GT.AND P2, PT, R0, 0x88, P2 ;  /* 0x000000880000780c */ /* 0x000fe20001744270 */
[-C--:B------:R-:W-:Y:S01]  /*1e7d0*/  FMUL R18, R220, R2.reuse ;  /* 0x00000002dc127220 */ /* 0x080fe20000400000 */
[-C--:B------:R-:W-:Y:S01]  /*1e7e0*/  FMUL R19, R219, R2.reuse ;  /* 0x00000002db137220 */ /* 0x080fe20000400000 */
[----:B------:R-:W-:Y:S01]  /*1e7f0*/  FMUL R20, R218, R2 ;  /* 0x00000002da147220 */ /* 0x000fe20000400000 */
[----:B------:R-:W-:Y:S02]  /*1e800*/  F2FP.BF16.F32.PACK_AB R12, RZ, R12 ;  /* 0x0000000cff0c723e */ /* 0x000fe400000010ff */
[----:B------:R-:W-:-:S02]  /*1e810*/  F2FP.BF16.F32.PACK_AB R15, RZ, R15 ;  /* 0x0000000fff0f723e */ /* 0x000fc400000010ff */
[----:B------:R-:W-:Y:S02]  /*1e820*/  F2FP.BF16.F32.PACK_AB R18, RZ, R18 ;  /* 0x00000012ff12723e */ /* 0x000fe400000010ff */
[----:B------:R-:W-:Y:S02]  /*1e830*/  F2FP.BF16.F32.PACK_AB R19, RZ, R19 ;  /* 0x00000013ff13723e */ /* 0x000fe400000010ff */
[----:B------:R-:W-:Y:S02]  /*1e840*/  F2FP.BF16.F32.PACK_AB R20, RZ, R20 ;  /* 0x00000014ff14723e */ /* 0x000fe400000010ff */
[C---:B------:R-:W-:Y:S01]  /*1e850*/  ISETP.GT.AND P5, PT, R3.reuse, 0xc0, PT ;  /* 0x000000c00300780c */ /* 0x040fe20003fa4270 */
[----:B------:R-:W-:Y:S01]  /*1e860*/  @P3 STG.E.U16 desc[UR36][R10.64+0x162], R12 ;  /* 0x0001620c0a003986 */ /* 0x000fe2000c101524 */
[----:B------:R-:W-:-:S03]  /*1e870*/  ISETP.GT.AND P6, PT, R3, 0xc1, PT ;  /* 0x000000c10300780c */ /* 0x000fc60003fc4270 */
[----:B------:R-:W-:Y:S01]  /*1e880*/  @P4 STG.E.U16 desc[UR36][R8.64+0x170], R15 ;  /* 0x0001700f08004986 */ /* 0x000fe2000c101524 */
[----:B------:R-:W-:-:S03]  /*1e890*/  ISETP.GT.AND P3, PT, R0, RZ, P6 ;  /* 0x000000ff0000720c */ /* 0x000fc60003764270 */
[----:B------:R-:W-:Y:S01]  /*1e8a0*/  @P1 STG.E.U16 desc[UR36][R8.64+0x172], R18 ;  /* 0x0001721208001986 */ /* 0x000fe2000c101524 */
[----:B------:R-:W-:-:S03]  /*1e8b0*/  ISETP.GT.AND P1, PT, R0, RZ, P5 ;  /* 0x000000ff0000720c */ /* 0x000fc60002f24270 */
[----:B------:R-:W-:Y:S01]  /*1e8c0*/  @P0 STG.E.U16 desc[UR36][R10.64+0x170], R19 ;  /* 0x000170130a000986 */ /* 0x000fe2000c101524 */
[----:B------:R-:W-:-:S03]  /*1e8d0*/  ISETP.GT.AND P0, PT, R0, 0x8, P6 ;  /* 0x000000080000780c */ /* 0x000fc60003704270 */
[----:B------:R0:W-:Y:S01]  /*1e8e0*/  @P2 STG.E.U16 desc[UR36][R10.64+0x172], R20 ;  /* 0x000172140a002986 */ /* 0x0001e2000c101524 */
[C---:B------:R-:W-:Y:S02]  /*1e8f0*/  ISETP.GT.AND P2, PT, R0.reuse, 0x8, P5 ;  /* 0x000000080000780c */ /* 0x040fe40002f44270 */
[C---:B------:R-:W-:Y:S02]  /*1e900*/  ISETP.GT.AND P5, PT, R3.reuse, 0xc8, PT ;  /* 0x000000c80300780c */ /* 0x040fe40003fa4270 */
[----:B------:R-:W-:Y:S01]  /*1e910*/  ISETP.GT.AND P4, PT, R3, 0xc9, PT ;  /* 0x000000c90300780c */ /* 0x000fe20003f84270 */
[----:B------:R-:W-:Y:S01]  /*1e920*/  @P1 STG.E.U16 desc[UR36][R4.64+0x180], R120 ;  /* 0x0001807804001986 */ /* 0x000fe2000c101524 */
[----:B------:R-:W-:-:S03]  /*1e930*/  ISETP.GT.AND P1, PT, R0, RZ, P5 ;  /* 0x000000ff0000720c */ /* 0x000fc60002f24270 */
[----:B------:R-:W-:Y:S04]  /*1e940*/  @P3 STG.E.U16 desc[UR36][R4.64+0x182], R121 ;  /* 0x0001827904003986 */ /* 0x000fe8000c101524 */
[----:B------:R-:W-:Y:S04]  /*1e950*/  @P2 STG.E.U16 desc[UR36][R6.64+0x180], R122 ;  /* 0x0001807a06002986 */ /* 0x000fe8000c101524 */
[----:B------:R-:W-:Y:S01]  /*1e960*/  @P0 STG.E.U16 desc[UR36][R6.64+0x182], R123 ;  /* 0x0001827b06000986 */ /* 0x000fe2000c101524 */
[----:B------:R-:W-:-:S03]  /*1e970*/  ISETP.GT.AND P0, PT, R0, RZ, P4 ;  /* 0x000000ff0000720c */ /* 0x000fc60002704270 */
[----:B------:R-:W-:Y:S01]  /*1e980*/  @P1 STG.E.U16 desc[UR36][R4.64+0x190], R124 ;  /* 0x0001907c04001986 */ /* 0x000fe2000c101524 */
[----:B------:R-:W-:-:S09]  /*1e990*/  ISETP.GT.AND P1, PT, R0, 0x8, P5 ;  /* 0x000000080000780c */ /* 0x000fd20002f24270 */
[----:B------:R-:W-:Y:S01]  /*1e9a0*/  @P0 STG.E.U16 desc[UR36][R4.64+0x192], R125 ;  /* 0x0001927d04000986 */ /* 0x000fe2000c101524 */
[----:B------:R-:W-:Y:S02]  /*1e9b0*/  ISETP.GT.AND P0, PT, R0, 0x8, P4 ;  /* 0x000000080000780c */ /* 0x000fe40002704270 */
[----:B------:R-:W-:Y:S01]  /*1e9c0*/  ISETP.GT.AND P3, PT, R3, 0xd0, PT ;  /* 0x000000d00300780c */ /* 0x000fe20003f64270 */
[----:B------:R-:W-:Y:S01]  /*1e9d0*/  @P1 STG.E.U16 desc[UR36][R6.64+0x190], R126 ;  /* 0x0001907e06001986 */ /* 0x000fe2000c101524 */
[----:B------:R-:W-:-:S09]  /*1e9e0*/  F2FP.BF16.F32.PACK_AB R128, RZ, R128 ;  /* 0x00000080ff80723e */ /* 0x000fd200000010ff */
[----:B------:R-:W-:Y:S01]  /*1e9f0*/  @P0 STG.E.U16 desc[UR36][R6.64+0x192], R127 ;  /* 0x0001927f06000986 */ /* 0x000fe2000c101524 */
[----:B------:R-:W-:Y:S02]  /*1ea00*/  ISETP.GT.AND P0, PT, R0, RZ, P3 ;  /* 0x000000ff0000720c */ /* 0x000fe40001f04270 */
[----:B------:R-:W-:Y:S01]  /*1ea10*/  ISETP.GT.AND P2, PT, R3, 0xd1, PT ;  /* 0x000000d10300780c */ /* 0x000fe20003f44270 */
[----:B------:R-:W-:-:S10]  /*1ea20*/  FMUL R129, R129, R2 ;  /* 0x0000000281817220 */ /* 0x000fd40000400000 */
[----:B------:R-:W-:Y:S01]  /*1ea30*/  @P0 STG.E.U16 desc[UR36][R4.64+0x1a0], R128 ;  /* 0x0001a08004000986 */ /* 0x000fe2000c101524 */
[----:B0-----:R-:W-:-:S05]  /*1ea40*/  IADD3 R10, P0, R13, R8, RZ ;  /* 0x000000080d0a7210 */ /* 0x001fca0007f1e0ff */
[----:B------:R-:W-:Y:S01]  /*1ea50*/  IMAD.X R11, R14, 0x1, R9, P0 ;  /* 0x000000010e0b7824 */ /* 0x000fe200000e0609 */
[----:B------:R-:W-:Y:S02]  /*1ea60*/  ISETP.GT.AND P0, PT, R0, RZ, P2 ;  /* 0x000000ff0000720c */ /* 0x000fe40001704270 */
[----:B------:R-:W-:Y:S01]  /*1ea70*/  F2FP.BF16.F32.PACK_AB R129, RZ, R129 ;  /* 0x00000081ff81723e */ /* 0x000fe200000010ff */
[----:B------:R-:W-:-:S10]  /*1ea80*/  FMUL R130, R130, R2 ;  /* 0x0000000282827220 */ /* 0x000fd40000400000 */
[----:B------:R-:W-:Y:S01]  /*1ea90*/  @P0 STG.E.U16 desc[UR36][R4.64+0x1a2], R129 ;  /* 0x0001a28104000986 */ /* 0x000fe2000c101524 */
[----:B------:R-:W-:Y:S02]  /*1eaa0*/  ISETP.GT.AND P0, PT, R0, 0x8, P3 ;  /* 0x000000080000780c */ /* 0x000fe40001f04270 */
[----:B------:R-:W-:Y:S01]  /*1eab0*/  F2FP.BF16.F32.PACK_AB R130, RZ, R130 ;  /* 0x00000082ff82723e */ /* 0x000fe200000010ff */
[----:B------:R-:W-:-:S10]  /*1eac0*/  FMUL R131, R131, R2 ;  /* 0x0000000283837220 */ /* 0x000fd40000400000 */
[----:B------:R-:W-:Y:S01]  /*1ead0*/  @P0 STG.E.U16 desc[UR36][R6.64+0x1a0], R130 ;  /* 0x0001a08206000986 */ /* 0x000fe2000c101524 */
[----:B------:R-:W-:Y:S02]  /*1eae0*/  ISETP.GT.AND P0, PT, R0, 0x8, P2 ;  /* 0x000000080000780c */ /* 0x000fe40001704270 */
[----:B------:R-:W-:Y:S02]  /*1eaf0*/  F2FP.BF16.F32.PACK_AB R131, RZ, R131 ;  /* 0x00000083ff83723e */ /* 0x000fe400000010ff */
[----:B------:R-:W-:Y:S01]  /*1eb00*/  ISETP.GT.AND P2, PT, R3, 0xd8, PT ;  /* 0x000000d80300780c */ /* 0x000fe20003f44270 */
[----:B------:R-:W-:-:S08]  /*1eb10*/  FMUL R132, R132, R2 ;  /* 0x0000000284847220 */ /* 0x000fd00000400000 */
[----:B------:R-:W-:Y:S01]  /*1eb20*/  @P0 STG.E.U16 desc[UR36][R6.64+0x1a2], R131 ;  /* 0x0001a28306000986 */ /* 0x000fe2000c101524 */
[----:B------:R-:W-:Y:S02]  /*1eb30*/  ISETP.GT.AND P0, PT, R0, RZ, P2 ;  /* 0x000000ff0000720c */ /* 0x000fe40001704270 */
[----:B------:R-:W-:Y:S02]  /*1eb40*/  F2FP.BF16.F32.PACK_AB R132, RZ, R132 ;  /* 0x00000084ff84723e */ /* 0x000fe400000010ff */
[----:B------:R-:W-:Y:S01]  /*1eb50*/  ISETP.GT.AND P1, PT, R3, 0xd9, PT ;  /* 0x000000d90300780c */ /* 0x000fe20003f24270 */
[----:B------:R-:W-:-:S08]  /*1eb60*/  FMUL R133, R133, R2 ;  /* 0x0000000285857220 */ /* 0x000fd00000400000 */
[----:B------:R-:W-:Y:S01]  /*1eb70*/  @P0 STG.E.U16 desc[UR36][R4.64+0x1b0], R132 ;  /* 0x0001b08404000986 */ /* 0x000fe2000c101524 */
        /* <DEDUP_REMOVED lines=333> */
[----:B------:R-:W-:Y:S01]  /*20050*/  F2FP.BF16.F32.PACK_AB R207, RZ, R207 ;  /* 0x000000cfffcf723e */ /* 0x000fe200000010ff */
[----:B------:R-:W-:-:S10]  /*20060*/  FMUL R208, R208, R2 ;  /* 0x00000002d0d07220 */ /* 0x000fd40000400000 */
[----:B------:R-:W-:Y:S01]  /*20070*/  @P0 STG.E.U16 desc[UR36][R6.64+0x2d2], R207 ;  /* 0x0002d2cf06000986 */ /* 0x000fe2000c101524 */
[----:B------:R-:W-:-:S04]  /*20080*/  ISETP.GT.AND P0, PT, R3, 0x170, PT ;  /* 0x000001700300780c */ /* 0x000fc80003f04270 */
        /* <DEDUP_REMOVED lines=22> */
[----:B------:R-:W-:-:S04]  /*201f0*/  ISETP.GT.AND P1, PT, R3, 0x179, PT ;  /* 0x000001790300780c */ /* 0x000fc80003f24270 */
[----:B------:R-:W-:Y:S02]  /*20200*/  ISETP.GT.AND P6, PT, R0, RZ, P1 ;  /* 0x000000ff0000720c */ /* 0x000fe40000fc4270 */
[----:B------:R-:W-:Y:S01]  /*20210*/  F2FP.BF16.F32.PACK_AB R213, RZ, R213 ;  /* 0x000000d5ffd5723e */ /* 0x000fe200000010ff */
[----:B------:R-:W-:-:S10]  /*20220*/  FMUL R214, R214, R2 ;  /* 0x00000002d6d67220 */ /* 0x000fd40000400000 */
[----:B------:R0:W-:Y:S01]  /*20230*/  @P6 STG.E.U16 desc[UR36][R4.64+0x2f2], R213 ;  /* 0x0002f2d504006986 */ /* 0x0001e2000c101524 */
[----:B------:R-:W-:Y:S02]  /*20240*/  ISETP.GT.AND P6, PT, R0, 0x8, P2 ;  /* 0x000000080000780c */ /* 0x000fe400017c4270 */
[----:B------:R-:W-:Y:S01]  /*20250*/  F2FP.BF16.F32.PACK_AB R214, RZ, R214 ;  /* 0x000000d6ffd6723e */ /* 0x000fe200000010ff */
[----:B------:R-:W-:-:S10]  /*20260*/  FMUL R215, R215, R2 ;  /* 0x00000002d7d77220 */ /* 0x000fd40000400000 */
[----:B0-----:R-:W-:Y:S02]  /*20270*/  @P6 IMAD.MOV.U32 R4, RZ, RZ, R6 ;  /* 0x000000ffff046224 */ /* 0x001fe400078e0006 */
[----:B------:R-:W-:-:S05]  /*20280*/  @P6 IMAD.MOV.U32 R5, RZ, RZ, R7 ;  /* 0x000000ffff056224 */ /* 0x000fca00078e0007 */
[----:B------:R0:W-:Y:S01]  /*20290*/  @P6 STG.E.U16 desc[UR36][R4.64+0x2f0], R214 ;  /* 0x0002f0d604006986 */ /* 0x0001e2000c101524 */
[----:B------:R-:W-:Y:S02]  /*202a0*/  ISETP.GT.AND P6, PT, R0, 0x8, P1 ;  /* 0x000000080000780c */ /* 0x000fe40000fc4270 */
[----:B------:R-:W-:Y:S01]  /*202b0*/  F2FP.BF16.F32.PACK_AB R215, RZ, R215 ;  /* 0x000000d7ffd7723e */ /* 0x000fe200000010ff */
[----:B------:R-:W-:-:S10]  /*202c0*/  FMUL R24, R24, R2 ;  /* 0x0000000218187220 */ /* 0x000fd40000400000 */
[----:B------:R0:W-:Y:S01]  /*202d0*/  @P6 STG.E.U16 desc[UR36][R6.64+0x2f2], R215 ;  /* 0x0002f2d706006986 */ /* 0x0001e2000c101524 */
[----:B------:R-:W-:-:S04]  /*202e0*/  ISETP.GT.AND P6, PT, R3, 0xc0, PT ;  /* 0x000000c00300780c */ /* 0x000fc80003fc4270 */
        /* <DEDUP_REMOVED lines=419> */
[C---:B------:R-:W-:Y:S02]  /*21d20*/  ISETP.GT.AND P6, PT, R0.reuse, 0x80, P5 ;  /* 0x000000800000780c */ /* 0x040fe40002fc4270 */
[----:B------:R-:W-:Y:S02]  /*21d30*/  F2FP.BF16.F32.PACK_AB R108, RZ, R108 ;  /* 0x0000006cff6c723e */ /* 0x000fe400000010ff */
[----:B------:R-:W-:Y:S01]  /*21d40*/  ISETP.GT.AND P5, PT, R0, 0x88, P5 ;  /* 0x000000880000780c */ /* 0x000fe20002fa4270 */
[-C--:B------:R-:W-:Y:S01]  /*21d50*/  FMUL R109, R109, R2.reuse ;  /* 0x000000026d6d7220 */ /* 0x080fe20000400000 */
[-C--:B------:R-:W-:Y:S01]  /*21d60*/  FMUL R110, R110, R2.reuse ;  /* 0x000000026e6e7220 */ /* 0x080fe20000400000 */
[----:B------:R-:W-:-:S06]  /*21d70*/  FMUL R111, R111, R2 ;  /* 0x000000026f6f7220 */ /* 0x000fcc0000400000 */
[----:B------:R0:W-:Y:S01]  /*21d80*/  @P6 STG.E.U16 desc[UR36][R8.64+0x2d0], R108 ;  /* 0x0002d06c08006986 */ /* 0x0001e2000c101524 */
[C---:B------:R-:W-:Y:S02]  /*21d90*/  ISETP.GT.AND P6, PT, R0.reuse, 0x80, P4 ;  /* 0x000000800000780c */ /* 0x040fe400027c4270 */
[----:B------:R-:W-:Y:S02]  /*21da0*/  ISETP.GT.AND P4, PT, R0, 0x88, P4 ;  /* 0x000000880000780c */ /* 0x000fe40002784270 */
[----:B------:R-:W-:Y:S02]  /*21db0*/  F2FP.BF16.F32.PACK_AB R109, RZ, R109 ;  /* 0x0000006dff6d723e */ /* 0x000fe400000010ff */
[----:B------:R-:W-:Y:S02]  /*21dc0*/  F2FP.BF16.F32.PACK_AB R110, RZ, R110 ;  /* 0x0000006eff6e723e */ /* 0x000fe400000010ff */
[----:B------:R-:W-:-:S05]  /*21dd0*/  F2FP.BF16.F32.PACK_AB R111, RZ, R111 ;  /* 0x0000006fff6f723e */ /* 0x000fca00000010ff */
[----:B------:R0:W-:Y:S04]  /*21de0*/  @P6 STG.E.U16 desc[UR36][R8.64+0x2d2], R109 ;  /* 0x0002d26d08006986 */ /* 0x0001e8000c101524 */
[----:B------:R0:W-:Y:S01]  /*21df0*/  @P5 STG.E.U16 desc[UR36][R10.64+0x2d0], R110 ;  /* 0x0002d06e0a005986 */ /* 0x0001e2000c101524 */
[----:B------:R-:W-:-:S03]  /*21e00*/  ISETP.GT.AND P5, PT, R0, 0x80, P0 ;  /* 0x000000800000780c */ /* 0x000fc600007a4270 */
[----:B------:R0:W-:Y:S01]  /*21e10*/  @P4 STG.E.U16 desc[UR36][R10.64+0x2d2], R111 ;  /* 0x0002d26f0a004986 */ /* 0x0001e2000c101524 */
[----:B------:R-:W-:Y:S01]  /*21e20*/  ISETP.GT.AND P4, PT, R0, 0x80, P3 ;  /* 0x000000800000780c */ /* 0x000fe20001f84270 */
[-C--:B------:R-:W-:Y:S01]  /*21e30*/  FMUL R112, R112, R2.reuse ;  /* 0x0000000270707220 */ /* 0x080fe20000400000 */
[----:B------:R-:W-:-:S04]  /*21e40*/  FMUL R113, R113, R2 ;  /* 0x0000000271717220 */ /* 0x000fc80000400000 */
[----:B------:R-:W-:Y:S02]  /*21e50*/  F2FP.BF16.F32.PACK_AB R112, RZ, R112 ;  /* 0x00000070ff70723e */ /* 0x000fe400000010ff */
[----:B------:R-:W-:Y:S02]  /*21e60*/  F2FP.BF16.F32.PACK_AB R113, RZ, R113 ;  /* 0x00000071ff71723e */ /* 0x000fe400000010ff */
[C---:B------:R-:W-:Y:S01]  /*21e70*/  ISETP.GT.AND P0, PT, R0.reuse, 0x88, P0 ;  /* 0x000000880000780c */ /* 0x040fe20000704270 */
[----:B------:R0:W-:Y:S01]  /*21e80*/  @P5 STG.E.U16 desc[UR36][R8.64+0x2e0], R112 ;  /* 0x0002e07008005986 */ /* 0x0001e2000c101524 */
[C---:B------:R-:W-:Y:S02]  /*21e90*/  ISETP.GT.AND P3, PT, R0.reuse, 0x88, P3 ;  /* 0x000000880000780c */ /* 0x040fe40001f64270 */
[C---:B------:R-:W-:Y:S01]  /*21ea0*/  ISETP.GT.AND P5, PT, R0.reuse, 0x80, P2 ;  /* 0x000000800000780c */ /* 0x040fe200017a4270 */
[----:B------:R0:W-:Y:S01]  /*21eb0*/  @P4 STG.E.U16 desc[UR36][R8.64+0x2e2], R113 ;  /* 0x0002e27108004986 */ /* 0x0001e2000c101524 */
[----:B------:R-:W-:Y:S01]  /*21ec0*/  ISETP.GT.AND P4, PT, R0, 0x80, P1 ;  /* 0x000000800000780c */ /* 0x000fe20000f84270 */
[-C--:B------:R-:W-:Y:S01]  /*21ed0*/  FMUL R114, R114, R2.reuse ;  /* 0x0000000272727220 */ /* 0x080fe20000400000 */
[C---:B------:R-:W-:Y:S01]  /*21ee0*/  ISETP.GT.AND P2, PT, R0.reuse, 0x88, P2 ;  /* 0x000000880000780c */ /* 0x040fe20001744270 */
[-C--:B------:R-:W-:Y:S01]  /*21ef0*/  FMUL R115, R115, R2.reuse ;  /* 0x0000000273737220 */ /* 0x080fe20000400000 */
[----:B------:R-:W-:Y:S01]  /*21f00*/  ISETP.GT.AND P1, PT, R0, 0x88, P1 ;  /* 0x000000880000780c */ /* 0x000fe20000f24270 */
[-C--:B------:R-:W-:Y:S01]  /*21f10*/  FMUL R116, R116, R2.reuse ;  /* 0x0000000274747220 */ /* 0x080fe20000400000 */
[-C--:B------:R-:W-:Y:S01]  /*21f20*/  FMUL R117, R117, R2.reuse ;  /* 0x0000000275757220 */ /* 0x080fe20000400000 */
[-C--:B------:R-:W-:Y:S01]  /*21f30*/  FMUL R118, R118, R2.reuse ;  /* 0x0000000276767220 */ /* 0x080fe20000400000 */
[----:B------:R-:W-:Y:S01]  /*21f40*/  FMUL R119, R119, R2 ;  /* 0x0000000277777220 */ /* 0x000fe20000400000 */
[----:B------:R-:W-:-:S02]  /*21f50*/  F2FP.BF16.F32.PACK_AB R114, RZ, R114 ;  /* 0x00000072ff72723e */ /* 0x000fc400000010ff */
[----:B------:R-:W-:Y:S02]  /*21f60*/  F2FP.BF16.F32.PACK_AB R115, RZ, R115 ;  /* 0x00000073ff73723e */ /* 0x000fe400000010ff */
[----:B------:R-:W-:Y:S02]  /*21f70*/  F2FP.BF16.F32.PACK_AB R116, RZ, R116 ;  /* 0x00000074ff74723e */ /* 0x000fe400000010ff */
[----:B------:R-:W-:Y:S02]  /*21f80*/  F2FP.BF16.F32.PACK_AB R117, RZ, R117 ;  /* 0x00000075ff75723e */ /* 0x000fe400000010ff */
[----:B------:R-:W-:Y:S02]  /*21f90*/  F2FP.BF16.F32.PACK_AB R118, RZ, R118 ;  /* 0x00000076ff76723e */ /* 0x000fe400000010ff */
[----:B------:R-:W-:Y:S01]  /*21fa0*/  F2FP.BF16.F32.PACK_AB R119, RZ, R119 ;  /* 0x00000077ff77723e */ /* 0x000fe200000010ff */
[----:B------:R0:W-:Y:S04]  /*21fb0*/  @P0 STG.E.U16 desc[UR36][R10.64+0x2e0], R114 ;  /* 0x0002e0720a000986 */ /* 0x0001e8000c101524 */
[----:B------:R0:W-:Y:S04]  /*21fc0*/  @P3 STG.E.U16 desc[UR36][R10.64+0x2e2], R115 ;  /* 0x0002e2730a003986 */ /* 0x0001e8000c101524 */
[----:B------:R0:W-:Y:S04]  /*21fd0*/  @P5 STG.E.U16 desc[UR36][R8.64+0x2f0], R116 ;  /* 0x0002f07408005986 */ /* 0x0001e8000c101524 */
[----:B------:R0:W-:Y:S04]  /*21fe0*/  @P4 STG.E.U16 desc[UR36][R8.64+0x2f2], R117 ;  /* 0x0002f27508004986 */ /* 0x0001e8000c101524 */
[----:B------:R0:W-:Y:S04]  /*21ff0*/  @P2 STG.E.U16 desc[UR36][R10.64+0x2f0], R118 ;  /* 0x0002f0760a002986 */ /* 0x0001e8000c101524 */
[----:B------:R0:W-:Y:S02]  /*22000*/  @P1 STG.E.U16 desc[UR36][R10.64+0x2f2], R119 ;  /* 0x0002f2770a001986 */ /* 0x0001e4000c101524 */
.L_x_796:
[----:B------:R-:W-:Y:S05]  /*22010*/  BSYNC B0 ;  /* 0x0000000000007941 */ /* 0x000fea0003800000 */
.L_x_32:
[----:B0-----:R-:W2:Y:S04]  /*22020*/  LDL.LU R5, [R1+0x30c] ;  /* 0x00030c0001057983 */ /* 0x001ea80000300800 */
[----:B------:R-:W2:Y:S01]  /*22030*/  LDL.LU R4, [R1+0x310] ;  /* 0x0003100001047983 */ /* 0x000ea20000300800 */
[----:B------:R-:W-:Y:S01]  /*22040*/  ULDC UR4, c[0x0][0xc] ;  /* 0x0000030000047ab9 */ /* 0x000fe20000000800 */
[----:B------:R-:W-:Y:S01]  /*22050*/  ULDC UR5, c[0x0][0x10] ;  /* 0x0000040000057ab9 */ /* 0x000fe20000000800 */
[----:B------:R-:W2:Y:S01]  /*22060*/  LDC R3, c[0x0][0x14] ;  /* 0x00000500ff037b82 */ /* 0x000ea20000000800 */
[----:B------:R-:W-:Y:S01]  /*22070*/  UIMAD.WIDE.U32 UR4, UR4, UR5, URZ ;  /* 0x00000005040472a5 */ /* 0x000fe2000f8e003f */
[----:B------:R-:W-:Y:S01]  /*22080*/  PRMT R0, RZ, 0x7610, R0 ;  /* 0x00007610ff007816 */ /* 0x000fe20000000000 */
[----:B------:R-:W-:-:S04]  /*22090*/  IMAD.MOV.U32 R19, RZ, RZ, -0x1 ;  /* 0xffffffffff137424 */ /* 0x000fc800078e00ff */
[----:B--2---:R-:W-:-:S04]  /*220a0*/  IMAD.WIDE.U32 R4, R3, UR4, R4 ;  /* 0x0000000403047c25 */ /* 0x004fc8000f8e0004 */
[----:B------:R-:W-:Y:S01]  /*220b0*/  IMAD R3, R3, UR5, RZ ;  /* 0x0000000503037c24 */ /* 0x000fe2000f8e02ff */
[----:B------:R-:W-:Y:S01]  /*220c0*/  ULDC.64 UR4, c[0x0][0x650] ;  /* 0x0001940000047ab9 */ /* 0x000fe20000000a00 */
[----:B------:R-:W-:Y:S01]  /*220d0*/  IMAD.MOV.U32 R25, RZ, RZ, R4 ;  /* 0x000000ffff197224 */ /* 0x000fe200078e0004 */
[----:B------:R-:W-:Y:S01]  /*220e0*/  ISETP.GE.U32.AND P0, PT, R4, UR4, PT ;  /* 0x0000000404007c0c */ /* 0x000fe2000bf06070 */
[----:B------:R-:W-:Y:S02]  /*220f0*/  IMAD.IADD R28, R5, 0x1, R3 ;  /* 0x00000001051c7824 */ /* 0x000fe400078e0203 */
[----:B------:R-:W-:-:S03]  /*22100*/  IMAD.MOV.U32 R3, RZ, RZ, -0x1 ;  /* 0xffffffffff037424 */ /* 0x000fc600078e00ff */
[----:B------:R0:W-:Y:S01]  /*22110*/  STL [R1+0x30c], R28 ;  /* 0x00030c1c01007387 */ /* 0x0001e20000100800 */
[----:B------:R-:W-:-:S03]  /*22120*/  ISETP.GE.U32.AND.EX P0, PT, R28, UR5, PT, P0 ;  /* 0x000000051c007c0c */ /* 0x000fc6000bf06100 */
[----:B------:R0:W-:Y:S04]  /*22130*/  STL [R1+0x310], R25 ;  /* 0x0003101901007387 */ /* 0x0001e80000100800 */
[----:B------:R0:W-:Y:S06]  /*22140*/  STL [R1+0x308], R3 ;  /* 0x0003080301007387 */ /* 0x0001ec0000100800 */
[----:B------:R-:W-:Y:S05]  /*22150*/  @P0 BRA `(.L_x_797) ;  /* 0x0000000400740947 */ /* 0x000fea0003800000 */
[----:B------:R-:W2:Y:S01]  /*22160*/  S2R R18, SR_CTAID.X ;  /* 0x0000000000127919 */ /* 0x000ea20000002500 */
[----:B---3--:R-:W3:Y:S01]  /*22170*/  LDC.64 R10, c[0x0][0x628] ;  /* 0x00018a00ff0a7b82 */ /* 0x008ee20000000a00 */
[----:B------:R-:W-:Y:S01]  /*22180*/  ULDC UR4, c[0x0][0x150] ;  /* 0x0000540000047ab9 */ /* 0x000fe20000000800 */
[----:B----4-:R-:W-:Y:S01]  /*22190*/  IMAD.MOV.U32 R8, RZ, RZ, R25 ;  /* 0x000000ffff087224 */ /* 0x010fe200078e0019 */
[----:B------:R-:W4:Y:S01]  /*221a0*/  S2R R20, SR_CTAID.Y ;  /* 0x0000000000147919 */ /* 0x000f220000002600 */
[----:B------:R-:W-:-:S04]  /*221b0*/  IMAD.MOV.U32 R9, RZ, RZ, R28 ;  /* 0x000000ffff097224 */ /* 0x000fc800078e001c */
[----:B------:R-:W0:Y:S08]  /*221c0*/  LDC R21, c[0x0][0x144] ;  /* 0x00005100ff157b82 */ /* 0x000e300000000800 */
[----:B-1----:R-:W1:Y:S08]  /*221d0*/  LDC R12, c[0x0][0x630] ;  /* 0x00018c00ff0c7b82 */ /* 0x002e700000000800 */
[----:B------:R-:W0:Y:S01]  /*221e0*/  LDC.64 R14, c[0x0][0x620] ;  /* 0x00018800ff0e7b82 */ /* 0x000e220000000a00 */
[----:B---3--:R-:W-:-:S04]  /*221f0*/  ISETP.NE.U32.AND P0, PT, R10, RZ, PT ;  /* 0x000000ff0a00720c */ /* 0x008fc80003f05070 */
[----:B------:R-:W-:Y:S02]  /*22200*/  ISETP.NE.AND.EX P0, PT, R11, RZ, PT, P0 ;  /* 0x000000ff0b00720c */ /* 0x000fe40003f05300 */
[----:B--2---:R-:W-:-:S05]  /*22210*/  I2FP.F32.U32 R0, R18 ;  /* 0x0000001200007245 */ /* 0x004fca0000201000 */
[----:B------:R-:W-:-:S04]  /*22220*/  FMUL R0, R0, UR4 ;  /* 0x0000000400007c20 */ /* 0x000fc80008400000 */
[----:B------:R2:W3:Y:S02]  /*22230*/  F2I.U32.TRUNC.NTZ R19, R0 ;  /* 0x0000000000137305 */ /* 0x0004e4000020f000 */
[----:B-1--4-:R-:W-:Y:S05]  /*22240*/  @!P0 BRA `(.L_x_798) ;  /* 0x0000000000288947 */ /* 0x012fea0003800000 */
[----:B--2---:R-:W0:Y:S02]  /*22250*/  LDC R0, c[0x0][0x634] ;  /* 0x00018d00ff007b82 */ /* 0x004e240000000800 */
[----:B0-----:R-:W-:-:S05]  /*22260*/  IADD3 R3, P0, R25, R0, RZ ;  /* 0x0000000019037210 */ /* 0x001fca0007f1e0ff */
        /* <DEDUP_REMOVED lines=8> */
.L_x_798:
[-CC-:B------:R-:W-:Y:S01]  /*222f0*/  SHF.R.U64 R13, R8, R12.reuse, R9.reuse ;  /* 0x0000000c080d7219 */ /* 0x180fe20000001209 */
[----:B------:R-:W1:Y:S01]  /*22300*/  LDC.64 R26, c[0x0][0x640] ;  /* 0x00019000ff1a7b82 */ /* 0x000e620000000a00 */
[----:B--2---:R-:W-:Y:S01]  /*22310*/  SHF.R.U32.HI R0, RZ, R12, R9 ;  /* 0x0000000cff007219 */ /* 0x004fe20000011609 */
[----:B------:R-:W-:Y:S01]  /*22320*/  IMAD.MOV.U32 R4, RZ, RZ, R25 ;  /* 0x000000ffff047224 */ /* 0x000fe200078e0019 */
[----:B0-----:R-:W-:Y:S01]  /*22330*/  IADD3 R3, P0, RZ, -R13, RZ ;  /* 0x8000000dff037210 */ /* 0x001fe20007f1e0ff */
[----:B---3--:R-:W-:Y:S01]  /*22340*/  IMAD.MOV R19, RZ, RZ, -R19 ;  /* 0x000000ffff137224 */ /* 0x008fe200078e0a13 */
[----:B------:R-:W-:Y:S01]  /*22350*/  ULDC UR4, c[0x0][0x154] ;  /* 0x0000550000047ab9 */ /* 0x000fe20000000800 */
[----:B------:R-:W-:Y:S02]  /*22360*/  IMAD.MOV.U32 R7, RZ, RZ, 0x1 ;  /* 0x00000001ff077424 */ /* 0x000fe400078e00ff */
[----:B------:R-:W0:Y:S01]  /*22370*/  LDC R6, c[0x0][0x618] ;  /* 0x00018600ff067b82 */ /* 0x000e220000000800 */
[----:B------:R-:W-:-:S02]  /*22380*/  IMAD.X R5, RZ, RZ, ~R0, P0 ;  /* 0x000000ffff057224 */ /* 0x000fc400000e0e00 */
[----:B------:R-:W-:Y:S02]  /*22390*/  IMAD R21, R21, R19, R18 ;  /* 0x0000001315157224 */ /* 0x000fe400078e0212 */
[-C--:B------:R-:W-:Y:S02]  /*223a0*/  IMAD R0, R5, R14.reuse, RZ ;  /* 0x0000000e05007224 */ /* 0x080fe400078e02ff */
[----:B------:R-:W-:Y:S01]  /*223b0*/  IMAD.MOV.U32 R5, RZ, RZ, R28 ;  /* 0x000000ffff057224 */ /* 0x000fe200078e001c */
[----:B------:R-:W2:Y:S01]  /*223c0*/  LDC R8, c[0x0][0x608] ;  /* 0x00018200ff087b82 */ /* 0x000ea20000000800 */
[----:B------:R-:W-:-:S04]  /*223d0*/  IMAD.WIDE.U32 R4, R3, R14, R4 ;  /* 0x0000000e03047225 */ /* 0x000fc800078e0004 */
[----:B------:R-:W-:-:S03]  /*223e0*/  IMAD R3, R3, R15, R0 ;  /* 0x0000000f03037224 */ /* 0x000fc600078e0200 */
[----:B------:R-:W3:Y:S01]  /*223f0*/  LDC R24, c[0x0][0x658] ;  /* 0x00019600ff187b82 */ /* 0x000ee20000000800 */
[----:B------:R-:W-:Y:S01]  /*22400*/  I2FP.F32.U32 R0, R20 ;  /* 0x0000001400007245 */ /* 0x000fe20000201000 */
[----:B------:R-:W-:Y:S01]  /*22410*/  IMAD.IADD R3, R5, 0x1, R3 ;  /* 0x0000000105037824 */ /* 0x000fe200078e0203 */
[----:B-1----:R-:W-:Y:S01]  /*22420*/  ISETP.NE.U32.AND P0, PT, R26, RZ, PT ;  /* 0x000000ff1a00720c */ /* 0x002fe20003f05070 */
[----:B------:R-:W-:Y:S02]  /*22430*/  IMAD.MOV.U32 R5, RZ, RZ, -0x1 ;  /* 0xffffffffff057424 */ /* 0x000fe400078e00ff */
[----:B------:R-:W-:Y:S02]  /*22440*/  FMUL R0, R0, UR4 ;  /* 0x0000000400007c20 */ /* 0x000fe40008400000 */
[----:B------:R-:W1:Y:S01]  /*22450*/  LDC R19, c[0x0][0x148] ;  /* 0x00005200ff137b82 */ /* 0x000e620000000800 */
[----:B0-----:R-:W-:Y:S01]  /*22460*/  SHF.R.U64 R12, R4, R6, R3 ;  /* 0x00000006040c7219 */ /* 0x001fe20000001203 */
[----:B------:R0:W4:Y:S01]  /*22470*/  F2I.U32.TRUNC.NTZ R15, R0 ;  /* 0x00000000000f7305 */ /* 0x000122000020f000 */
[----:B------:R-:W-:-:S02]  /*22480*/  ISETP.NE.AND.EX P0, PT, R27, RZ, PT, P0 ;  /* 0x000000ff1b00720c */ /* 0x000fc40003f05300 */
[----:B------:R-:W-:-:S03]  /*22490*/  SHF.R.U32.HI R3, RZ, R6, R3 ;  /* 0x00000006ff037219 */ /* 0x000fc60000011603 */
[----:B------:R-:W0:Y:S01]  /*224a0*/  LDC R18, c[0x0][0x600] ;  /* 0x00018000ff127b82 */ /* 0x000e220000000800 */
[-CC-:B--2---:R-:W-:Y:S02]  /*224b0*/  SHF.R.U64 R10, R12, R8.reuse, R3.reuse ;  /* 0x000000080c0a7219 */ /* 0x184fe40000001203 */
[----:B------:R-:W-:-:S05]  /*224c0*/  SHF.R.U32.HI R3, RZ, R8, R3 ;  /* 0x00000008ff037219 */ /* 0x000fca0000011603 */
[----:B------:R-:W2:Y:S01]  /*224d0*/  LDC R28, c[0x0][0x648] ;  /* 0x00019200ff1c7b82 */ /* 0x000ea20000000800 */
[-C--:B---3--:R-:W-:Y:S02]  /*224e0*/  SHF.L.U32 R4, R5, R24.reuse, RZ ;  /* 0x0000001805047219 */ /* 0x088fe400000006ff */
[--C-:B------:R-:W-:Y:S02]  /*224f0*/  SHF.R.U64 R14, R10, R24, R3.reuse ;  /* 0x000000180a0e7219 */ /* 0x100fe40000001203 */
[----:B------:R-:W-:Y:S02]  /*22500*/  LOP3.LUT R25, RZ, R4, RZ, 0x33, !PT ;  /* 0x00000004ff197212 */ /* 0x000fe400078e33ff */
[-C--:B------:R-:W-:Y:S01]  /*22510*/  SHF.R.U32.HI R5, RZ, R24.reuse, R3 ;  /* 0x00000018ff057219 */ /* 0x080fe20000011603 */
[----:B------:R-:W3:Y:S01]  /*22520*/  LDC R29, c[0x0][0x638] ;  /* 0x00018e00ff1d7b82 */ /* 0x000ee20000000800 */
[----:B------:R-:W-:Y:S01]  /*22530*/  SHF.L.U32 R234, R7, R24, RZ ;  /* 0x0000001807ea7219 */ /* 0x000fe200000006ff */
[----:B------:R-:W-:-:S06]  /*22540*/  IMAD.MOV.U32 R4, RZ, RZ, R14 ;  /* 0x000000ffff047224 */ /* 0x000fcc00078e000e */
[----:B------:R-:W0:Y:S01]  /*22550*/  LDC R30, c[0x0][0x610] ;  /* 0x00018400ff1e7b82 */ /* 0x000e220000000800 */
[----:B----4-:R-:W-:Y:S05]  /*22560*/  @!P0 BRA `(.L_x_799) ;  /* 0x0000000000288947 */ /* 0x010fea0003800000 */
        /* <DEDUP_REMOVED lines=10> */
.L_x_799:
[----:B------:R-:W4:Y:S01]  /*22610*/  LDC R3, c[0x0][0x65c] ;  /* 0x00019700ff037b82 */ /* 0x000f220000000800 */
[----:B------:R1:W-:Y:S01]  /*22620*/  STL [R1+0x308], R13 ;  /* 0x0003080d01007387 */ /* 0x0003e20000100800 */
[----:B0-2---:R-:W-:Y:S01]  /*22630*/  SHF.R.U64 R0, R4, R28, R5 ;  /* 0x0000001c04007219 */ /* 0x005fe20000001205 */
[----:B------:R-:W-:Y:S01]  /*22640*/  VIADD R7, R18, 0xffffffff ;  /* 0xffffffff12077836 */ /* 0x000fe20000000000 */
[----:B------:R-:W-:Y:S01]  /*22650*/  LOP3.LUT R5, R10, R25, RZ, 0xc0, !PT ;  /* 0x000000190a057212 */ /* 0x000fe200078ec0ff */
[----:B------:R-:W-:Y:S02]  /*22660*/  IMAD.MOV R15, RZ, RZ, -R15 ;  /* 0x000000ffff0f7224 */ /* 0x000fe400078e0a0f */
[----:B------:R-:W-:Y:S02]  /*22670*/  IMAD.MOV.U32 R4, RZ, RZ, 0x1 ;  /* 0x00000001ff047424 */ /* 0x000fe400078e00ff */
[----:B------:R-:W-:Y:S01]  /*22680*/  IMAD R234, R234, R0, R5 ;  /* 0x00000000eaea7224 */ /* 0x000fe200078e0205 */
[----:B------:R-:W-:-:S02]  /*22690*/  LOP3.LUT R5, R12, R7, RZ, 0xc0, !PT ;  /* 0x000000070c057212 */ /* 0x000fc400078ec0ff */
[----:B----4-:R-:W-:Y:S01]  /*226a0*/  ISETP.NE.AND P0, PT, R3, 0x1, PT ;  /* 0x000000010300780c */ /* 0x010fe20003f05270 */
[----:B------:R-:W-:-:S04]  /*226b0*/  IMAD.MOV R3, RZ, RZ, -R0 ;  /* 0x000000ffff037224 */ /* 0x000fc800078e0a00 */
[----:B---3--:R-:W-:-:S04]  /*226c0*/  IMAD R0, R3, R29, R14 ;  /* 0x0000001d03007224 */ /* 0x008fc800078e020e */
[----:B------:R-:W-:Y:S01]  /*226d0*/  IMAD R3, R0, R18, R5 ;  /* 0x0000001200037224 */ /* 0x000fe200078e0205 */
[----:B------:R-:W-:-:S03]  /*226e0*/  PRMT R0, R4, 0x7610, R0 ;  /* 0x0000761004007816 */ /* 0x000fc60000000000 */
[----:B-1----:R-:W-:-:S04]  /*226f0*/  @P0 IMAD R21, R19, R15, R20 ;  /* 0x0000000f13150224 */ /* 0x002fc800078e0214 */
[----:B------:R-:W-:-:S05]  /*22700*/  IMAD R234, R234, R30, R21 ;  /* 0x0000001eeaea7224 */ /* 0x000fca00078e0215 */
[----:B------:R-:W-:Y:S02]  /*22710*/  SEL R19, R3, R234, !P0 ;  /* 0x000000ea03137207 */ /* 0x000fe40004000000 */
[----:B------:R-:W-:-:S07]  /*22720*/  SEL R234, R234, R3, !P0 ;  /* 0x00000003eaea7207 */ /* 0x000fce0004000000 */
.L_x_797:
[----:B------:R-:W-:Y:S01]  /*22730*/  LOP3.LUT P0, RZ, R0, 0xff, RZ, 0xc0, !PT ;  /* 0x000000ff00ff7812 */ /* 0x000fe2000780c0ff */
[----:B------:R-:W-:-:S12]  /*22740*/  IMAD.MOV.U32 R18, RZ, RZ, R234 ;  /* 0x000000ffff127224 */ /* 0x000fd800078e00ea */
[----:B------:R-:W-:Y:S05]  /*22750*/  @P0 BRA `(.L_x_800) ;  /* 0xfffffde800dc0947 */ /* 0x000fea000383ffff */
[----:B------:R-:W-:Y:S05]  /*22760*/  EXIT ;  /* 0x000000000000794d */ /* 0x000fea0003800000 */
.L_x_7:
[----:B------:R-:W2:Y:S01]  /*22770*/  LDL R20, [R1+0x310] ;  /* 0x0003100001147983 */ /* 0x000ea20000100800 */
[----:B------:R-:W-:-:S03]  /*22780*/  ULDC.64 UR4, c[0x0][0x650] ;  /* 0x0001940000047ab9 */ /* 0x000fc60000000a00 */
[----:B------:R-:W3:Y:S01]  /*22790*/  LDL R21, [R1+0x30c] ;  /* 0x00030c0001157983 */ /* 0x000ee20000100800 */
[----:B------:R-:W-:Y:S01]  /*227a0*/  PRMT R4, RZ, 0x7610, R4 ;  /* 0x00007610ff047816 */ /* 0x000fe20000000004 */
[----:B------:R-:W-:Y:S02]  /*227b0*/  IMAD.MOV.U32 R3, RZ, RZ, -0x1 ;  /* 0xffffffffff037424 */ /* 0x000fe400078e00ff */
[----:B------:R-:W-:Y:S02]  /*227c0*/  IMAD.MOV.U32 R5, RZ, RZ, -0x1 ;  /* 0xffffffffff057424 */ /* 0x000fe400078e00ff */
[----:B------:R-:W-:Y:S01]  /*227d0*/  IMAD.MOV.U32 R11, RZ, RZ, -0x1 ;  /* 0xffffffffff0b7424 */ /* 0x000fe200078e00ff */
[----:B--2---:R-:W-:-:S04]  /*227e0*/  ISETP.GE.U32.AND P0, PT, R20, UR4, PT ;  /* 0x0000000414007c0c */ /* 0x004fc8000bf06070 */
[----:B---3--:R-:W-:-:S13]  /*227f0*/  ISETP.GE.U32.AND.EX P0, PT, R21, UR5, PT, P0 ;  /* 0x0000000515007c0c */ /* 0x008fda000bf06100 */
[----:B------:R-:W-:Y:S05]  /*22800*/  @P0 BRA `(.L_x_801) ;  /* 0x0000000400340947 */ /* 0x000fea0003800000 */
        /* <DEDUP_REMOVED lines=18> */
.L_x_802:
[----:B0-----:R-:W0:Y:S01]  /*22930*/  LDC.64 R24, c[0x0][0x640] ;  /* 0x00019000ff187b82 */ /* 0x001e220000000a00 */
[-CC-:B------:R-:W-:Y:S01]  /*22940*/  SHF.R.U64 R16, R12, R8.reuse, R13.reuse ;  /* 0x000000080c107219 */ /* 0x180fe2000000120d */
[----:B------:R-:W-:Y:S01]  /*22950*/  IMAD.MOV.U32 R4, RZ, RZ, R20 ;  /* 0x000000ffff047224 */ /* 0x000fe200078e0014 */
[----:B------:R-:W-:Y:S01]  /*22960*/  SHF.R.U32.HI R3, RZ, R8, R13 ;  /* 0x00000008ff037219 */ /* 0x000fe2000001160d */
[----:B------:R-:W-:Y:S01]  /*22970*/  IMAD.MOV.U32 R5, RZ, RZ, R21 ;  /* 0x000000ffff057224 */ /* 0x000fe200078e0015 */
[----:B------:R-:W-:Y:S01]  /*22980*/  IADD3 R11, P0, RZ, -R16, RZ ;  /* 0x80000010ff0b7210 */ /* 0x000fe20007f1e0ff */
[----:B------:R-:W-:Y:S02]  /*22990*/  IMAD.MOV.U32 R23, RZ, RZ, 0x1 ;  /* 0x00000001ff177424 */ /* 0x000fe400078e00ff */
[----:B------:R-:W1:Y:S02]  /*229a0*/  LDC R10, c[0x0][0x618] ;  /* 0x00018600ff0a7b82 */ /* 0x000e640000000800 */
[----:B------:R-:W-:-:S02]  /*229b0*/  IMAD.X R3, RZ, RZ, ~R3, P0 ;  /* 0x000000ffff037224 */ /* 0x000fc400000e0e03 */
[----:B------:R-:W-:-:S04]  /*229c0*/  IMAD.WIDE.U32 R4, R11, R18, R4 ;  /* 0x000000120b047225 */ /* 0x000fc800078e0004 */
[----:B------:R-:W2:Y:S01]  /*229d0*/  LDC R12, c[0x0][0x608] ;  /* 0x00018200ff0c7b82 */ /* 0x000ea20000000800 */
[----:B------:R-:W-:-:S04]  /*229e0*/  IMAD R8, R3, R18, RZ ;  /* 0x0000001203087224 */ /* 0x000fc800078e02ff */
[----:B------:R-:W-:-:S03]  /*229f0*/  IMAD R3, R11, R19, R8 ;  /* 0x000000130b037224 */ /* 0x000fc600078e0208 */
[----:B------:R-:W3:Y:S01]  /*22a00*/  LDC R22, c[0x0][0x658] ;  /* 0x00019600ff167b82 */ /* 0x000ee20000000800 */
[----:B------:R-:W-:Y:S01]  /*22a10*/  IMAD.IADD R3, R5, 0x1, R3 ;  /* 0x0000000105037824 */ /* 0x000fe200078e0203 */
[----:B0-----:R-:W-:Y:S01]  /*22a20*/  ISETP.NE.U32.AND P0, PT, R24, RZ, PT ;  /* 0x000000ff1800720c */ /* 0x001fe20003f05070 */
[----:B------:R-:W-:-:S03]  /*22a30*/  IMAD.MOV.U32 R5, RZ, RZ, -0x1 ;  /* 0xffffffffff057424 */ /* 0x000fc600078e00ff */
[----:B------:R-:W-:Y:S02]  /*22a40*/  ISETP.NE.AND.EX P0, PT, R25, RZ, PT, P0 ;  /* 0x000000ff1900720c */ /* 0x000fe40003f05300 */
[----:B------:R-:W0:Y:S01]  /*22a50*/  LDC R17, c[0x0][0x600] ;  /* 0x00018000ff117b82 */ /* 0x000e220000000800 */
[-CC-:B-1----:R-:W-:Y:S02]  /*22a60*/  SHF.R.U64 R8, R4, R10.reuse, R3.reuse ;  /* 0x0000000a04087219 */ /* 0x182fe40000001203 */
[----:B------:R-:W-:-:S05]  /*22a70*/  SHF.R.U32.HI R3, RZ, R10, R3 ;  /* 0x0000000aff037219 */ /* 0x000fca0000011603 */
[----:B------:R-:W1:Y:S01]  /*22a80*/  LDC R19, c[0x0][0x648] ;  /* 0x00019200ff137b82 */ /* 0x000e620000000800 */
[-CC-:B--2---:R-:W-:Y:S02]  /*22a90*/  SHF.R.U64 R18, R8, R12.reuse, R3.reuse ;  /* 0x0000000c08127219 */ /* 0x184fe40000001203 */
[----:B------:R-:W-:-:S05]  /*22aa0*/  SHF.R.U32.HI R3, RZ, R12, R3 ;  /* 0x0000000cff037219 */ /* 0x000fca0000011603 */
[----:B------:R-:W2:Y:S01]  /*22ab0*/  LDC R21, c[0x0][0x638] ;  /* 0x00018e00ff157b82 */ /* 0x000ea20000000800 */
[-C--:B---3--:R-:W-:Y:S02]  /*22ac0*/  SHF.L.U32 R4, R5, R22.reuse, RZ ;  /* 0x0000001605047219 */ /* 0x088fe400000006ff */
[--C-:B------:R-:W-:Y:S02]  /*22ad0*/  SHF.R.U64 R20, R18, R22, R3.reuse ;  /* 0x0000001612147219 */ /* 0x100fe40000001203 */
[----:B------:R-:W-:Y:S02]  /*22ae0*/  LOP3.LUT R27, RZ, R4, RZ, 0x33, !PT ;  /* 0x00000004ff1b7212 */ /* 0x000fe400078e33ff */
[----:B------:R-:W-:Y:S01]  /*22af0*/  SHF.R.U32.HI R5, RZ, R22, R3 ;  /* 0x00000016ff057219 */ /* 0x000fe20000011603 */
[----:B------:R-:W3:Y:S01]  /*22b00*/  LDC R26, c[0x0][0x610] ;  /* 0x00018400ff1a7b82 */ /* 0x000ee20000000800 */
[----:B------:R-:W-:Y:S01]  /*22b10*/  IMAD.MOV.U32 R4, RZ, RZ, R20 ;  /* 0x000000ffff047224 */ /* 0x000fe200078e0014 */
[----:B------:R-:W-:Y:S06]  /*22b20*/  @!P0 BRA `(.L_x_803) ;  /* 0x0000000000288947 */ /* 0x000fec0003800000 */
        /* <DEDUP_REMOVED lines=10> */
.L_x_803:
[----:B------:R-:W4:Y:S01]  /*22bd0*/  LDC R3, c[0x0][0x65c] ;  /* 0x00019700ff037b82 */ /* 0x000f220000000800 */
[----:B-1----:R-:W-:Y:S01]  /*22be0*/  SHF.R.U64 R4, R4, R19, R5 ;  /* 0x0000001304047219 */ /* 0x002fe20000001205 */
[----:B0-----:R-:W-:Y:S01]  /*22bf0*/  VIADD R11, R17, 0xffffffff ;  /* 0xffffffff110b7836 */ /* 0x001fe20000000000 */
[----:B------:R-:W-:-:S03]  /*22c00*/  SHF.L.U32 R5, R23, R22, RZ ;  /* 0x0000001617057219 */ /* 0x000fc600000006ff */
[----:B------:R-:W-:Y:S01]  /*22c10*/  IMAD.MOV R7, RZ, RZ, -R4 ;  /* 0x000000ffff077224 */ /* 0x000fe200078e0a04 */
[----:B------:R-:W-:Y:S01]  /*22c20*/  LOP3.LUT R8, R8, R11, RZ, 0xc0, !PT ;  /* 0x0000000b08087212 */ /* 0x000fe200078ec0ff */
[----:B------:R-:W-:Y:S01]  /*22c30*/  IMAD.MOV.U32 R11, RZ, RZ, R16 ;  /* 0x000000ffff0b7224 */ /* 0x000fe200078e0010 */
[----:B----4-:R-:W-:Y:S02]  /*22c40*/  ISETP.NE.AND P0, PT, R3, 0x1, PT ;  /* 0x000000010300780c */ /* 0x010fe40003f05270 */
[----:B------:R-:W-:-:S05]  /*22c50*/  LOP3.LUT R3, R18, R27, RZ, 0xc0, !PT ;  /* 0x0000001b12037212 */ /* 0x000fca00078ec0ff */
[----:B------:R-:W-:Y:S02]  /*22c60*/  IMAD R5, R5, R4, R3 ;  /* 0x0000000405057224 */ /* 0x000fe400078e0203 */
[----:B--2---:R-:W-:Y:S02]  /*22c70*/  IMAD R3, R7, R21, R20 ;  /* 0x0000001507037224 */ /* 0x004fe400078e0214 */
[----:B------:R-:W-:Y:S02]  /*22c80*/  IMAD.MOV.U32 R4, RZ, RZ, 0x1 ;  /* 0x00000001ff047424 */ /* 0x000fe400078e00ff */
[----:B------:R-:W-:Y:S02]  /*22c90*/  @P0 IMAD R2, R9, R14, R6 ;  /* 0x0000000e09020224 */ /* 0x000fe400078e0206 */
[----:B------:R-:W-:Y:S02]  /*22ca0*/  IMAD R3, R3, R17, R8 ;  /* 0x0000001103037224 */ /* 0x000fe400078e0208 */
[----:B---3--:R-:W-:-:S05]  /*22cb0*/  IMAD R2, R5, R26, R2 ;  /* 0x0000001a05027224 */ /* 0x008fca00078e0202 */
[----:B------:R-:W-:Y:S02]  /*22cc0*/  SEL R5, R3, R2, !P0 ;  /* 0x0000000203057207 */ /* 0x000fe40004000000 */
[----:B------:R-:W-:-:S07]  /*22cd0*/  SEL R3, R2, R3, !P0 ;  /* 0x0000000302037207 */ /* 0x000fce0004000000 */
.L_x_801:
[----:B------:R-:W-:-:S08]  /*22ce0*/  NOP ;  /* 0x0000000000007918 */ /* 0x000fd00000000000 */
[----:B0-----:R-:W0:-:S00]  /*22cf0*/  USETMAXREG.DEALLOC.CTAPOOL 0x18 ;  /* 0x00000018000079c8 */ /* 0x001e0000080e0500 */
[----:B0-----:R-:W-:-:S13]  /*22d00*/  ISETP.NE.AND P0, PT, R0, RZ, PT ;  /* 0x000000ff0000720c */ /* 0x001fda0003f05270 */
[----:B------:R-:W-:Y:S05]  /*22d10*/  @P0 EXIT ;  /* 0x000000000000094d */ /* 0x000fea0003800000 */
[----:B------:R-:W-:Y:S01]  /*22d20*/  LOP3.LUT P0, RZ, R4, 0xff, RZ, 0xc0, !PT ;  /* 0x000000ff04ff7812 */ /* 0x000fe2000780c0ff */
[----:B------:R-:W-:Y:S02]  /*22d30*/  IMAD.MOV.U32 R7, RZ, RZ, 0x1 ;  /* 0x00000001ff077424 */ /* 0x000fe400078e00ff */
[----:B------:R-:W-:-:S10]  /*22d40*/  IMAD.MOV.U32 R8, RZ, RZ, RZ ;  /* 0x000000ffff087224 */ /* 0x000fd400078e00ff */
[----:B------:R-:W-:Y:S05]  /*22d50*/  @!P0 BRA `(.L_x_804) ;  /* 0x0000000c00588947 */ /* 0x000fea0003800000 */
[----:B------:R-:W2:Y:S01]  /*22d60*/  LDL R2, [R1+0x304] ;  /* 0x0003040001027983 */ /* 0x000ea20000100800 */
[----:B------:R-:W0:Y:S01]  /*22d70*/  LDC R0, c[0x0][0x28c] ;  /* 0x0000a300ff007b82 */ /* 0x000e220000000800 */
[----:B------:R-:W-:Y:S01]  /*22d80*/  ULDC UR5, c[0x0][0x600] ;  /* 0x0001800000057ab9 */ /* 0x000fe20000000800 */
[----:B------:R-:W-:Y:S01]  /*22d90*/  ULDC UR4, c[0x0][0xc] ;  /* 0x0000030000047ab9 */ /* 0x000fe20000000800 */
[----:B------:R-:W1:Y:S01]  /*22da0*/  S2R R16, SR_CgaCtaId ;  /* 0x0000000000107919 */ /* 0x000e620000008800 */
[----:B------:R-:W-:Y:S01]  /*22db0*/  UIADD3 UR16, UR5, -0x1, URZ ;  /* 0xffffffff05107890 */ /* 0x000fe2000fffe03f */
[----:B------:R-:W-:Y:S01]  /*22dc0*/  BSSY B0, `(.L_x_804) ;  /* 0x00000cf000007945 */ /* 0x000fe20003800000 */
[----:B------:R-:W-:Y:S01]  /*22dd0*/  ULDC UR6, c[0x0][0x658] ;  /* 0x0001960000067ab9 */ /* 0x000fe20000000800 */
[----:B------:R-:W-:Y:S01]  /*22de0*/  ULDC UR5, c[0x0][0x10] ;  /* 0x0000040000057ab9 */ /* 0x000fe20000000800 */
[----:B------:R-:W-:Y:S01]  /*22df0*/  UMOV UR7, 0xffffffff ;  /* 0xffffffff00077882 */ /* 0x000fe20000000000 */
[----:B------:R-:W-:Y:S01]  /*22e00*/  UMOV UR8, 0x1 ;  /* 0x0000000100087882 */ /* 0x000fe20000000000 */
[----:B------:R-:W-:Y:S01]  /*22e10*/  UIMAD.WIDE.U32 UR4, UR4, UR5, URZ ;  /* 0x00000005040472a5 */ /* 0x000fe2000f8e003f */
[----:B------:R-:W-:Y:S01]  /*22e20*/  IMAD.MOV.U32 R10, RZ, RZ, 0x1 ;  /* 0x00000001ff0a7424 */ /* 0x000fe200078e00ff */
[----:B------:R-:W-:Y:S01]  /*22e30*/  USHF.L.U32 UR7, UR7, UR6, URZ ;  /* 0x0000000607077299 */ /* 0x000fe2000800063f */
[----:B------:R-:W-:Y:S01]  /*22e40*/  IMAD.MOV.U32 R8, RZ, RZ, RZ ;  /* 0x000000ffff087224 */ /* 0x000fe200078e00ff */
[----:B------:R-:W-:-:S02]  /*22e50*/  USHF.L.U32 UR18, UR8, UR6, URZ ;  /* 0x0000000608127299 */ /* 0x000fc4000800063f */
[----:B------:R-:W-:Y:S01]  /*22e60*/  ULOP3.LUT UR17, URZ, UR7, URZ, 0x33, !UPT ;  /* 0x000000073f117292 */ /* 0x000fe2000f8e333f */
[----:B------:R-:W-:Y:S01]  /*22e70*/  ULDC UR6, c[0x0][0x14] ;  /* 0x0000050000067ab9 */ /* 0x000fe20000000800 */
[----:B------:R-:W-:Y:S01]  /*22e80*/  ULDC.64 UR22, c[0x0][0x198] ;  /* 0x0000660000167ab9 */ /* 0x000fe20000000a00 */
[----:B------:R-:W-:Y:S02]  /*22e90*/  UIMAD.WIDE.U32 UR20, UR4, UR6, URZ ;  /* 0x00000006041472a5 */ /* 0x000fe4000f8e003f */
[----:B------:R-:W-:Y:S01]  /*22ea0*/  UIMAD UR13, UR5, UR6, URZ ;  /* 0x00000006050d72a4 */ /* 0x000fe2000f8e023f */
[----:B0-----:R-:W-:-:S03]  /*22eb0*/  VIADD R0, R0, 0x1f ;  /* 0x0000001f00007836 */ /* 0x001fc60000000000 */
[----:B------:R-:W-:Y:S02]  /*22ec0*/  UIADD3 UR13, UR21, UR13, URZ ;  /* 0x0000000d150d7290 */ /* 0x000fe4000fffe03f */
[----:B------:R-:W-:-:S04]  /*22ed0*/  SHF.R.S32.HI R7, RZ, 0x1f, R0 ;  /* 0x0000001fff077819 */ /* 0x000fc80000011400 */
[----:B------:R-:W-:Y:S01]  /*22ee0*/  LEA.HI R0, R7, R0, RZ, 0x5 ;  /* 0x0000000007007211 */ /* 0x000fe200078f28ff */
[----:B------:R-:W-:Y:S01]  /*22ef0*/  IMAD.MOV.U32 R7, RZ, RZ, 0x1 ;  /* 0x00000001ff077424 */ /* 0x000fe200078e00ff */
[----:B-1----:R-:W-:Y:S02]  /*22f00*/  LOP3.LUT R16, R16, 0x1, RZ, 0xc0, !PT ;  /* 0x0000000110107812 */ /* 0x002fe400078ec0ff */
[----:B------:R-:W-:-:S05]  /*22f10*/  SHF.R.S32.HI R0, RZ, 0x5, R0 ;  /* 0x00000005ff007819 */ /* 0x000fca0000011400 */
[----:B------:R-:W-:Y:S01]  /*22f20*/  VIADD R17, R0, 0x1 ;  /* 0x0000000100117836 */ /* 0x000fe20000000000 */
[----:B--2---:R-:W-:-:S07]  /*22f30*/  LOP3.LUT R6, R2, 0x2, RZ, 0xfc, !PT ;  /* 0x0000000202067812 */ /* 0x004fce00078efcff */
.L_x_815:
[----:B------:R-:W-:-:S03]  /*22f40*/  UMOV UR4, 0xffffffff ;  /* 0xffffffff00047882 */ /* 0x000fc60000000000 */
[----:B------:R-:W-:Y:S05]  /*22f50*/  BRA.DIV UR4, `(.L_x_805) ;  /* 0x0000001204107947 */ /* 0x000fea000b800000 */
[----:B------:R-:W-:-:S13]  /*22f60*/  ELECT P6, URZ, PT ;  /* 0x00000000003f782f */ /* 0x000fda00038c0000 */
.L_x_828:
[----:B------:R-:W0:Y:S01]  /*22f70*/  LDC R2, c[0x0][0x28c] ;  /* 0x0000a300ff027b82 */ /* 0x000e220000000800 */
[----:B------:R-:W-:Y:S01]  /*22f80*/  BSSY B1, `(.L_x_806) ;  /* 0x000003b000017945 */ /* 0x000fe20003800000 */
[----:B0-----:R-:W-:-:S13]  /*22f90*/  ISETP.LT.OR P6, PT, R2, 0x1, !P6 ;  /* 0x000000010200780c */ /* 0x001fda00077c1670 */
[----:B------:R-:W-:Y:S05]  /*22fa0*/  @P6 BRA `(.L_x_807) ;  /* 0x0000000000e06947 */ /* 0x000fea0003800000 */
[----:B------:R-:W-:Y:S02]  /*22fb0*/  IMAD R4, R5, 0x2, R16 ;  /* 0x0000000205047824 */ /* 0x000fe400078e0210 */
[----:B------:R-:W-:Y:S02]  /*22fc0*/  IMAD R3, R3, 0xc0, RZ ;  /* 0x000000c003037824 */ /* 0x000fe400078e02ff */
[----:B------:R-:W-:Y:S02]  /*22fd0*/  IMAD R4, R4, 0xc0, RZ ;  /* 0x000000c004047824 */ /* 0x000fe400078e02ff */
[----:B------:R-:W-:Y:S02]  /*22fe0*/  IMAD.MOV.U32 R5, RZ, RZ, RZ ;  /* 0x000000ffff057224 */ /* 0x000fe400078e00ff */
[----:B------:R-:W-:Y:S02]  /*22ff0*/  IMAD.MOV.U32 R9, RZ, RZ, R17 ;  /* 0x000000ffff097224 */ /* 0x000fe400078e0011 */
[----:B------:R-:W-:-:S02]  /*23000*/  IMAD.MOV.U32 R12, RZ, RZ, R7 ;  /* 0x000000ffff0c7224 */ /* 0x000fc400078e0007 */
[----:B------:R-:W-:-:S07]  /*23010*/  IMAD.MOV.U32 R13, RZ, RZ, R8 ;  /* 0x000000ffff0d7224 */ /* 0x000fce00078e0008 */
.L_x_810:
[----:B------:R-:W0:Y:S01]  /*23020*/  S2R R15, SR_CgaCtaId ;  /* 0x00000000000f7919 */ /* 0x000e220000008800 */
[----:B------:R-:W-:Y:S02]  /*23030*/  MOV R14, 0x400 ;  /* 0x00000400000e7802 */ /* 0x000fe40000000f00 */
[----:B------:R-:W-:Y:S02]  /*23040*/  SHF.L.U32 R2, R12, 0x1f, RZ ;  /* 0x0000001f0c027819 */ /* 0x000fe400000006ff */
[----:B0-----:R-:W-:-:S05]  /*23050*/  LEA R14, R15, R14, 0x18 ;  /* 0x0000000e0f0e7211 */ /* 0x001fca00078ec0ff */
[----:B------:R-:W-:-:S04]  /*23060*/  IMAD R15, R13, 0x8, R14 ;  /* 0x000000080d0f7824 */ /* 0x000fc800078e020e */
[----:B------:R-:W0:Y:S02]  /*23070*/  SYNCS.PHASECHK.TRANS64.TRYWAIT P0, [R15+URZ+0x30], R2 ;  /* 0x000030020f0075a7 */ /* 0x000e24000800017f */
[----:B0-----:R-:W-:Y:S05]  /*23080*/  @!P0 BRA `(.L_x_808) ;  /* 0x0000000c00e48947 */ /* 0x001fea0003800000 */
.L_x_829:
[----:B------:R-:W1:Y:S02]  /*23090*/  S2R R18, SR_TID.X ;  /* 0x0000000000127919 */ /* 0x000e640000002100 */
[----:B-1----:R-:W-:-:S13]  /*230a0*/  LOP3.LUT P0, RZ, R18, 0x7f, RZ, 0xc0, !PT ;  /* 0x0000007f12ff7812 */ /* 0x002fda000780c0ff */
[----:B0-----:R-:W0:Y:S02]  /*230b0*/  @!P0 LDC R2, c[0x0][0x500] ;  /* 0x00014000ff028b82 */ /* 0x001e240000000800 */
[----:B0-----:R0:W-:Y:S02]  /*230c0*/  @!P0 SYNCS.ARRIVE.TRANS64 RZ, [R15+URZ], R2 ;  /* 0x000000020fff89a7 */ /* 0x0011e4000800003f */
[----:B0-----:R-:W-:-:S04]  /*230d0*/  PRMT R2, R6, 0x9910, RZ ;  /* 0x0000991006027816 */ /* 0x001fc800000000ff */
[----:B------:R-:W-:-:S13]  /*230e0*/  ISETP.NE.AND P0, PT, R2, 0x2, PT ;  /* 0x000000020200780c */ /* 0x000fda0003f05270 */
[----:B------:R-:W-:Y:S05]  /*230f0*/  @P0 BRA `(.L_x_809) ;  /* 0x0000000000040947 */ /* 0x000fea0003800000 */
[----:B------:R-:W-:Y:S01]  /*23100*/  BPT.TRAP 0x1 ;  /* 0x000000040000795c */ /* 0x000fe20000300000 */
.L_x_809:
[----:B------:R-:W-:Y:S01]  /*23110*/  R2UR UR9, R15 ;  /* 0x000000000f0972ca */ /* 0x000fe200000e0000 */
[C---:B------:R-:W-:Y:S01]  /*23120*/  IMAD R15, R13.reuse, 0x2, R16 ;  /* 0x000000020d0f7824 */ /* 0x040fe200078e0210 */
[----:B------:R-:W-:Y:S01]  /*23130*/  UIADD3 UR4, UP0, UR22, 0xf0, URZ ;  /* 0x000000f016047890 */ /* 0x000fe2000ff1e03f */
[--C-:B------:R-:W-:Y:S01]  /*23140*/  IMAD R2, R13, 0x3000, R14.reuse ;  /* 0x000030000d027824 */ /* 0x100fe200078e020e */
[----:B------:R-:W-:Y:S01]  /*23150*/  R2UR UR11, R3 ;  /* 0x00000000030b72ca */ /* 0x000fe200000e0000 */
[----:B------:R-:W-:Y:S01]  /*23160*/  IMAD R15, R15, 0x1800, RZ ;  /* 0x000018000f0f7824 */ /* 0x000fe200078e02ff */
[----:B------:R-:W-:Y:S01]  /*23170*/  R2UR UR10, R5 ;  /* 0x00000000050a72ca */ /* 0x000fe200000e0000 */
[----:B------:R-:W-:Y:S01]  /*23180*/  VIADD R9, R9, 0xffffffff ;  /* 0xffffffff09097836 */ /* 0x000fe20000000000 */
[----:B------:R-:W-:Y:S01]  /*23190*/  R2UR UR5, R2 ;  /* 0x00000000020572ca */ /* 0x000fe200000e0000 */
[----:B------:R-:W-:Y:S01]  /*231a0*/  IMAD R15, R15, 0x2, R14 ;  /* 0x000000020f0f7824 */ /* 0x000fe200078e020e */
[----:B------:R-:W-:Y:S01]  /*231b0*/  R2UR UR12, R11 ;  /* 0x000000000b0c72ca */ /* 0x000fe200000e0000 */
[----:B------:R-:W-:Y:S01]  /*231c0*/  UIADD3 UR24, UP1, UR22, 0x1f0, URZ ;  /* 0x000001f016187890 */ /* 0x000fe2000ff3e03f */
[----:B------:R-:W-:Y:S01]  /*231d0*/  R2UR UR19, R4 ;  /* 0x00000000041372ca */ /* 0x000fe200000e0000 */
[----:B------:R-:W-:Y:S01]  /*231e0*/  VIADD R13, R13, 0x1 ;  /* 0x000000010d0d7836 */ /* 0x000fe20000000000 */
[----:B------:R-:W-:Y:S01]  /*231f0*/  R2UR UR8, R15 ;  /* 0x000000000f0872ca */ /* 0x000fe200000e0000 */
[----:B------:R-:W-:Y:S01]  /*23200*/  UIADD3.X UR25, URZ, UR23, URZ, UP1, !UPT ;  /* 0x000000173f197290 */ /* 0x000fe20008ffe43f */
[----:B------:R-:W-:Y:S01]  /*23210*/  ISETP.GT.AND P1, PT, R9, 0x1, PT ;  /* 0x000000010900780c */ /* 0x000fe20003f24270 */
[----:B------:R-:W-:Y:S01]  /*23220*/  UMOV UR6, 0x0 ;  /* 0x0000000000067882 */ /* 0x000fe20000000000 */
[----:B------:R-:W-:Y:S01]  /*23230*/  UMOV UR7, 0x10000000 ;  /* 0x1000000000077882 */ /* 0x000fe20000000000 */
[----:B------:R-:W-:Y:S01]  /*23240*/  ISETP.NE.AND P0, PT, R13, 0x6, PT ;  /* 0x000000060d00780c */ /* 0x000fe20003f05270 */
[----:B------:R-:W-:Y:S01]  /*23250*/  UMOV UR26, 0x30000 ;  /* 0x00030000001a7882 */ /* 0x000fe20000000000 */
[----:B------:R-:W-:Y:S01]  /*23260*/  UIADD3 UR14, UR5, 0x180, URZ ;  /* 0x00000180050e7890 */ /* 0x000fe2000fffe03f */
[----:B------:R-:W-:Y:S01]  /*23270*/  VIADD R5, R5, 0x20 ;  /* 0x0000002005057836 */ /* 0x000fe20000000000 */
[----:B------:R-:W-:Y:S01]  /*23280*/  UIADD3.X UR5, URZ, UR23, URZ, UP0, !UPT ;  /* 0x000000173f057290 */ /* 0x000fe200087fe43f */
[----:B------:R-:W-:-:S02]  /*23290*/  SEL R15, RZ, 0x1, P0 ;  /* 0x00000001ff0f7807 */ /* 0x000fc40000000000 */
[----:B------:R-:W-:Y:S01]  /*232a0*/  SEL R13, R13, RZ, P0 ;  /* 0x000000ff0d0d7207 */ /* 0x000fe20000000000 */
[----:B------:R-:W-:Y:S01]  /*232b0*/  UIADD3 UR15, UR8, 0x12180, URZ ;  /* 0x00012180080f7890 */ /* 0x000fe2000fffe03f */
[----:B------:R-:W-:Y:S02]  /*232c0*/  LOP3.LUT R12, R12, R15, RZ, 0x3c, !PT ;  /* 0x0000000f0c0c7212 */ /* 0x000fe400078e3cff */
[----:B------:R-:W-:Y:S02]  /*232d0*/  UMOV UR8, UR14 ;  /* 0x0000000e00087c82 */ /* 0x000fe40008000000 */
[----:B------:R0:W-:Y:S02]  /*232e0*/  UTMALDG.3D [UR8], [UR4], desc[UR6] ;  /* 0x00000608040075b4 */ /* 0x0001e40008011000 */
[----:B0-----:R-:W-:Y:S01]  /*232f0*/  UMOV UR8, UR15 ;  /* 0x0000000f00087c82 */ /* 0x001fe20008000000 */
[----:B------:R-:W-:Y:S02]  /*23300*/  UMOV UR11, UR19 ;  /* 0x00000013000b7c82 */ /* 0x000fe40008000000 */
[----:B------:R0:W-:Y:S02]  /*23310*/  UTMALDG.3D.MULTICAST [UR8], [UR24], UR26, desc[UR6] ;  /* 0x00000608180073b4 */ /* 0x0001e4000801181a */
[----:B0-----:R-:W-:Y:S05]  /*23320*/  @P1 BRA `(.L_x_810) ;  /* 0xfffffffc003c1947 */ /* 0x001fea000383ffff */
.L_x_807:
[----:B------:R-:W-:Y:S05]  /*23330*/  BSYNC B1 ;  /* 0x0000000000017941 */ /* 0x000fea0003800000 */
.L_x_806:
[----:B------:R-:W2:Y:S01]  /*23340*/  LDL.LU R15, [R1+0x30c] ;  /* 0x00030c00010f7983 */ /* 0x000ea20000300800 */
[----:B------:R-:W-:Y:S01]  /*23350*/  LOP3.LUT P0, RZ, R10, 0xff, RZ, 0xc0, !PT ;  /* 0x000000ff0aff7812 */ /* 0x000fe2000780c0ff */
[C---:B------:R-:W-:Y:S01]  /*23360*/  IMAD.IADD R5, R0.reuse, 0x1, R8 ;  /* 0x0000000100057824 */ /* 0x040fe200078e0208 */
[----:B------:R-:W-:Y:S01]  /*23370*/  ULDC.64 UR4, c[0x0][0x650] ;  /* 0x0001940000047ab9 */ /* 0x000fe20000000a00 */
[----:B------:R-:W3:Y:S01]  /*23380*/  LDL.LU R14, [R1+0x310] ;  /* 0x00031000010e7983 */ /* 0x000ee20000300800 */
[----:B------:R-:W-:Y:S01]  /*23390*/  ISETP.GE.U32.AND P1, PT, R0, 0x6, PT ;  /* 0x000000060000780c */ /* 0x000fe20003f26070 */
[----:B------:R-:W-:Y:S01]  /*233a0*/  BSSY B1, `(.L_x_811) ;  /* 0x000006e000017945 */ /* 0x000fe20003800000 */
[----:B------:R-:W-:Y:S01]  /*233b0*/  IMAD.MOV.U32 R11, RZ, RZ, -0x1 ;  /* 0xffffffffff0b7424 */ /* 0x000fe200078e00ff */
[----:B------:R-:W-:-:S06]  /*233c0*/  PRMT R10, RZ, 0x7610, R10 ;  /* 0x00007610ff0a7816 */ /* 0x000fcc000000000a */
[----:B------:R-:W0:Y:S01]  /*233d0*/  @P0 S2R R3, SR_CgaCtaId ;  /* 0x0000000000030919 */ /* 0x000e220000008800 */
[----:B------:R-:W-:-:S04]  /*233e0*/  @P0 MOV R2, 0x400 ;  /* 0x0000040000020802 */ /* 0x000fc80000000f00 */
[----:B0-----:R-:W-:-:S04]  /*233f0*/  @P0 LEA R2, R3, R2, 0x18 ;  /* 0x0000000203020211 */ /* 0x001fc800078ec0ff */
[----:B------:R0:W-:Y:S01]  /*23400*/  @P0 SYNCS.ARRIVE.TRANS64.A1T0 RZ, [R2+URZ+0x78], RZ ;  /* 0x000078ff02ff09a7 */ /* 0x0001e2000810003f */
[----:B------:R-:W-:-:S04]  /*23410*/  ISETP.GT.U32.AND P0, PT, R5, 0x5, PT ;  /* 0x000000050500780c */ /* 0x000fc80003f04070 */
[----:B------:R-:W-:Y:S01]  /*23420*/  ISETP.LT.U32.AND P0, PT, R0, 0x6, P0 ;  /* 0x000000060000780c */ /* 0x000fe20000701070 */
[----:B0-----:R-:W-:-:S03]  /*23430*/  IMAD.WIDE.U32 R2, R5, -0x55555555, RZ ;  /* 0xaaaaaaab05027825 */ /* 0x001fc600078e00ff */
[----:B------:R-:W-:Y:S02]  /*23440*/  SEL R2, RZ, 0x1, !P0 ;  /* 0x00000001ff027807 */ /* 0x000fe40004000000 */
[----:B------:R-:W-:Y:S01]  /*23450*/  SHF.R.U32.HI R4, RZ, 0x2, R3 ;  /* 0x00000002ff047819 */ /* 0x000fe20000011603 */
[----:B------:R-:W-:Y:S01]  /*23460*/  IMAD.MOV.U32 R3, RZ, RZ, -0x1 ;  /* 0xffffffffff037424 */ /* 0x000fe200078e00ff */
[----:B------:R-:W-:Y:S02]  /*23470*/  LOP3.LUT R7, R7, R2, RZ, 0x3c, !PT ;  /* 0x0000000207077212 */ /* 0x000fe400078e3cff */
[----:B------:R-:W-:Y:S01]  /*23480*/  PRMT R2, RZ, 0x7610, R2 ;  /* 0x00007610ff027816 */ /* 0x000fe20000000002 */
[----:B------:R-:W-:Y:S01]  /*23490*/  IMAD R8, R4, -0x6, R5 ;  /* 0xfffffffa04087824 */ /* 0x000fe200078e0205 */
[----:B------:R-:W-:Y:S01]  /*234a0*/  @P1 LOP3.LUT R7, R7, 0x1, R4, 0x78, !PT ;  /* 0x0000000107071812 */ /* 0x000fe200078e7804 */
[----:B------:R-:W-:Y:S01]  /*234b0*/  IMAD.MOV.U32 R5, RZ, RZ, -0x1 ;  /* 0xffffffffff057424 */ /* 0x000fe200078e00ff */
[----:B---3--:R-:W-:-:S04]  /*234c0*/  IADD3 R14, P0, R14, UR20, RZ ;  /* 0x000000140e0e7c10 */ /* 0x008fc8000ff1e0ff */
[----:B--2---:R-:W-:Y:S01]  /*234d0*/  IADD3.X R15, R15, UR13, RZ, P0, !PT ;  /* 0x0000000d0f0f7c10 */ /* 0x004fe200087fe4ff */
[----:B------:R0:W-:Y:S01]  /*234e0*/  STL [R1+0x310], R14 ;  /* 0x0003100e01007387 */ /* 0x0001e20000100800 */
[----:B------:R-:W-:-:S03]  /*234f0*/  ISETP.GE.U32.AND P0, PT, R14, UR4, PT ;  /* 0x000000040e007c0c */ /* 0x000fc6000bf06070 */
[----:B------:R0:W-:Y:S01]  /*23500*/  STL [R1+0x30c], R15 ;  /* 0x00030c0f01007387 */ /* 0x0001e20000100800 */
[----:B------:R-:W-:-:S13]  /*23510*/  ISETP.GE.U32.AND.EX P0, PT, R15, UR5, PT, P0 ;  /* 0x000000050f007c0c */ /* 0x000fda000bf06100 */
[----:B0-----:R-:W-:Y:S05]  /*23520*/  @P0 BRA `(.L_x_812) ;  /* 0x0000000400540947 */ /* 0x001fea0003800000 */
[----:B------:R-:W0:Y:S01]  /*23530*/  S2R R9, SR_CTAID.X ;  /* 0x0000000000097919 */ /* 0x000e220000002500 */
[----:B------:R-:W1:Y:S01]  /*23540*/  LDC R18, c[0x0][0x65c] ;  /* 0x00019700ff127b82 */ /* 0x000e620000000800 */
[----:B------:R-:W-:Y:S01]  /*23550*/  ULDC UR4, c[0x0][0x150] ;  /* 0x0000540000047ab9 */ /* 0x000fe20000000800 */
[----:B------:R-:W-:Y:S01]  /*23560*/  ULDC UR7, c[0x0][0x630] ;  /* 0x00018c0000077ab9 */ /* 0x000fe20000000800 */
[----:B------:R-:W2:Y:S05]  /*23570*/  S2R R2, SR_CTAID.Y ;  /* 0x0000000000027919 */ /* 0x000eaa0000002600 */
[----:B------:R-:W3:Y:S01]  /*23580*/  LDC R4, c[0x0][0x144] ;  /* 0x00005100ff047b82 */ /* 0x000ee20000000800 */
[----:B-1----:R-:W-:-:S02]  /*23590*/  ISETP.NE.AND P2, PT, R18, 0x1, PT ;  /* 0x000000011200780c */ /* 0x002fc40003f45270 */
[----:B0-----:R-:W-:-:S05]  /*235a0*/  I2FP.F32.U32 R3, R9 ;  /* 0x0000000900037245 */ /* 0x001fca0000201000 */
[----:B------:R-:W-:Y:S01]  /*235b0*/  FMUL R5, R3, UR4 ;  /* 0x0000000403057c20 */ /* 0x000fe20008400000 */
[----:B--2---:R-:W-:Y:S01]  /*235c0*/  I2FP.F32.U32 R3, R2 ;  /* 0x0000000200037245 */ /* 0x004fe20000201000 */
[----:B------:R-:W-:-:S04]  /*235d0*/  ULDC UR4, c[0x0][0x154] ;  /* 0x0000550000047ab9 */ /* 0x000fc80000000800 */
[----:B------:R-:W-:Y:S01]  /*235e0*/  FMUL R12, R3, UR4 ;  /* 0x00000004030c7c20 */ /* 0x000fe20008400000 */
[----:B------:R-:W0:Y:S01]  /*235f0*/  F2I.U32.TRUNC.NTZ R5, R5 ;  /* 0x0000000500057305 */ /* 0x000e22000020f000 */
[----:B------:R-:W1:Y:S01]  /*23600*/  LDC R3, c[0x0][0x148] ;  /* 0x00005200ff037b82 */ /* 0x000e620000000800 */
[----:B------:R-:W-:Y:S02]  /*23610*/  ULDC.64 UR4, c[0x0][0x628] ;  /* 0x00018a0000047ab9 */ /* 0x000fe40000000a00 */
[----:B------:R-:W-:-:S04]  /*23620*/  ISETP.NE.U32.AND P0, PT, RZ, UR4, PT ;  /* 0x00000004ff007c0c */ /* 0x000fc8000bf05070 */
[----:B------:R-:W2:Y:S01]  /*23630*/  F2I.U32.TRUNC.NTZ R12, R12 ;  /* 0x0000000c000c7305 */ /* 0x000ea2000020f000 */
[----:B------:R-:W-:Y:S01]  /*23640*/  ISETP.NE.AND.EX P0, PT, RZ, UR5, PT, P0 ;  /* 0x00000005ff007c0c */ /* 0x000fe2000bf05300 */
[----:B0-----:R-:W-:-:S04]  /*23650*/  IMAD.MOV R11, RZ, RZ, -R5 ;  /* 0x000000ffff0b7224 */ /* 0x001fc800078e0a05 */
[----:B---3--:R-:W-:Y:S02]  /*23660*/  IMAD R9, R4, R11, R9 ;  /* 0x0000000b04097224 */ /* 0x008fe400078e0209 */
[----:B--2---:R-:W-:-:S04]  /*23670*/  IMAD.MOV R4, RZ, RZ, -R12 ;  /* 0x000000ffff047224 */ /* 0x004fc800078e0a0c */
[----:B-1----:R-:W-:Y:S02]  /*23680*/  @P2 IMAD R9, R3, R4, R2 ;  /* 0x0000000403092224 */ /* 0x002fe400078e0202 */
[----:B------:R-:W-:Y:S02]  /*23690*/  IMAD.MOV.U32 R2, RZ, RZ, R14 ;  /* 0x000000ffff027224 */ /* 0x000fe400078e000e */
[----:B------:R-:W-:Y:S01]  /*236a0*/  IMAD.MOV.U32 R3, RZ, RZ, R15 ;  /* 0x000000ffff037224 */ /* 0x000fe200078e000f */
[----:B------:R-:W-:Y:S06]  /*236b0*/  @!P0 BRA `(.L_x_813) ;  /* 0x0000000000288947 */ /* 0x000fec0003800000 */
[----:B------:R-:W-:Y:S02]  /*236c0*/  ULDC UR6, c[0x0][0x634] ;  /* 0x00018d0000067ab9 */ /* 0x000fe40000000800 */
[----:B------:R-:W-:-:S05]  /*236d0*/  IADD3 R3, P0, R14, UR6, RZ ;  /* 0x000000060e037c10 */ /* 0x000fca000ff1e0ff */
[----:B------:R-:W-:-:S04]  /*236e0*/  IMAD.X R11, RZ, RZ, R15, P0 ;  /* 0x000000ffff0b7224 */ /* 0x000fc800000e060f */
[----:B------:R-:W-:-:S04]  /*236f0*/  IMAD.WIDE.U32 R4, R11, UR4, RZ ;  /* 0x000000040b047c25 */ /* 0x000fc8000f8e00ff */
[----:B------:R-:W-:-:S04]  /*23700*/  IMAD.WIDE.U32 R4, P0, R3, UR5, R4 ;  /* 0x0000000503047c25 */ /* 0x000fc8000f800004 */
[----:B------:R-:W-:-:S04]  /*23710*/  IMAD.WIDE.U32 R2, R3, UR4, RZ ;  /* 0x0000000403027c25 */ /* 0x000fc8000f8e00ff */
[----:B------:R-:W-:Y:S01]  /*23720*/  IMAD.MOV.U32 R2, RZ, RZ, R5 ;  /* 0x000000ffff027224 */ /* 0x000fe200078e0005 */
[----:B------:R-:W-:Y:S01]  /*23730*/  IADD3 RZ, P1, R3, R4, RZ ;  /* 0x0000000403ff7210 */ /* 0x000fe20007f3e0ff */
[----:B------:R-:W-:-:S04]  /*23740*/  IMAD.X R3, RZ, RZ, RZ, P0 ;  /* 0x000000ffff037224 */ /* 0x000fc800000e06ff */
[----:B------:R-:W-:-:S08]  /*23750*/  IMAD.WIDE.U32.X R2, R11, UR5, R2, P1 ;  /* 0x000000050b027c25 */ /* 0x000fd000088e0402 */
.L_x_813:
[--C-:B------:R-:W-:Y:S01]  /*23760*/  SHF.R.U64 R11, R2, UR7, R3.reuse ;  /* 0x00000007020b7c19 */ /* 0x100fe20008001203 */
[----:B------:R-:W-:Y:S01]  /*23770*/  ULDC.64 UR4, c[0x0][0x620] ;  /* 0x0001880000047ab9 */ /* 0x000fe20000000a00 */
[----:B------:R-:W-:Y:S01]  /*23780*/  SHF.R.U32.HI R2, RZ, UR7, R3 ;  /* 0x00000007ff027c19 */ /* 0x000fe20008011603 */
[----:B------:R-:W-:Y:S01]  /*23790*/  IMAD.MOV.U32 R3, RZ, RZ, R15 ;  /* 0x000000ffff037224 */ /* 0x000fe200078e000f */
[----:B------:R-:W-:Y:S01]  /*237a0*/  IADD3 R13, P0, RZ, -R11, RZ ;  /* 0x8000000bff0d7210 */ /* 0x000fe20007f1e0ff */
[----:B------:R-:W-:-:S04]  /*237b0*/  ULDC.64 UR6, c[0x0][0x640] ;  /* 0x0001900000067ab9 */ /* 0x000fc80000000a00 */
[----:B------:R-:W-:Y:S01]  /*237c0*/  IMAD.X R2, RZ, RZ, ~R2, P0 ;  /* 0x000000ffff027224 */ /* 0x000fe200000e0e02 */
[----:B------:R-:W-:-:S03]  /*237d0*/  ISETP.NE.U32.AND P0, PT, RZ, UR6, PT ;  /* 0x00000006ff007c0c */ /* 0x000fc6000bf05070 */
[----:B------:R-:W-:Y:S01]  /*237e0*/  IMAD R2, R2, UR4, RZ ;  /* 0x0000000402027c24 */ /* 0x000fe2000f8e02ff */
[----:B------:R-:W-:-:S03]  /*237f0*/  ISETP.NE.AND.EX P0, PT, RZ, UR7, PT, P0 ;  /* 0x00000007ff007c0c */ /* 0x000fc6000bf05300 */
[----:B------:R-:W-:Y:S02]  /*23800*/  IMAD R5, R13, UR5, R2 ;  /* 0x000000050d057c24 */ /* 0x000fe4000f8e0202 */
[----:B------:R-:W-:-:S04]  /*23810*/  IMAD.MOV.U32 R2, RZ, RZ, R14 ;  /* 0x000000ffff027224 */ /* 0x000fc800078e000e */
[----:B------:R-:W-:Y:S01]  /*23820*/  IMAD.WIDE.U32 R2, R13, UR4, R2 ;  /* 0x000000040d027c25 */ /* 0x000fe2000f8e0002 */
[----:B------:R-:W-:-:S03]  /*23830*/  ULDC UR4, c[0x0][0x618] ;  /* 0x0001860000047ab9 */ /* 0x000fc60000000800 */
[----:B------:R-:W-:-:S05]  /*23840*/  IMAD.IADD R3, R3, 0x1, R5 ;  /* 0x0000000103037824 */ /* 0x000fca00078e0205 */
[--C-:B------:R-:W-:Y:S02]  /*23850*/  SHF.R.U64 R12, R2, UR4, R3.reuse ;  /* 0x00000004020c7c19 */ /* 0x100fe40008001203 */
[----:B------:R-:W-:Y:S01]  /*23860*/  SHF.R.U32.HI R3, RZ, UR4, R3 ;  /* 0x00000004ff037c19 */ /* 0x000fe20008011603 */
[----:B------:R-:W-:-:S03]  /*23870*/  ULDC UR4, c[0x0][0x608] ;  /* 0x0001820000047ab9 */ /* 0x000fc60000000800 */
[--C-:B------:R-:W-:Y:S02]  /*23880*/  SHF.R.U64 R13, R12, UR4, R3.reuse ;  /* 0x000000040c0d7c19 */ /* 0x100fe40008001203 */
[----:B------:R-:W-:Y:S01]  /*23890*/  SHF.R.U32.HI R2, RZ, UR4, R3 ;  /* 0x00000004ff027c19 */ /* 0x000fe20008011603 */
[----:B------:R-:W-:-:S03]  /*238a0*/  ULDC UR4, c[0x0][0x658] ;  /* 0x0001960000047ab9 */ /* 0x000fc60000000800 */
[--C-:B------:R-:W-:Y:S02]  /*238b0*/  SHF.R.U64 R14, R13, UR4, R2.reuse ;  /* 0x000000040d0e7c19 */ /* 0x100fe40008001202 */
[----:B------:R-:W-:-:S03]  /*238c0*/  SHF.R.U32.HI R3, RZ, UR4, R2 ;  /* 0x00000004ff037c19 */ /* 0x000fc60008011602 */
        /* <DEDUP_REMOVED lines=12> */
.L_x_814:
[----:B------:R-:W-:Y:S01]  /*23990*/  ULDC UR4, c[0x0][0x648] ;  /* 0x0001920000047ab9 */ /* 0x000fe20000000800 */
[----:B------:R-:W-:Y:S02]  /*239a0*/  LOP3.LUT R13, R13, UR17, RZ, 0xc0, !PT ;  /* 0x000000110d0d7c12 */ /* 0x000fe4000f8ec0ff */
[----:B------:R-:W-:Y:S01]  /*239b0*/  SHF.R.U64 R2, R2, UR4, R3 ;  /* 0x0000000402027c19 */ /* 0x000fe20008001203 */
[----:B------:R-:W-:-:S04]  /*239c0*/  ULDC UR4, c[0x0][0x638] ;  /* 0x00018e0000047ab9 */ /* 0x000fc80000000800 */
[----:B------:R-:W-:Y:S02]  /*239d0*/  IMAD.MOV R3, RZ, RZ, -R2 ;  /* 0x000000ffff037224 */ /* 0x000fe400078e0a02 */
[----:B------:R-:W-:Y:S02]  /*239e0*/  IMAD R4, R2, UR18, R13 ;  /* 0x0000001202047c24 */ /* 0x000fe4000f8e020d */
[----:B------:R-:W-:Y:S01]  /*239f0*/  IMAD R14, R3, UR4, R14 ;  /* 0x00000004030e7c24 */ /* 0x000fe2000f8e020e */
[----:B------:R-:W-:Y:S01]  /*23a00*/  ULDC UR4, c[0x0][0x610] ;  /* 0x0001840000047ab9 */ /* 0x000fe20000000800 */
[----:B------:R-:W-:Y:S01]  /*23a10*/  LOP3.LUT R3, R12, UR16, RZ, 0xc0, !PT ;  /* 0x000000100c037c12 */ /* 0x000fe2000f8ec0ff */
[----:B------:R-:W-:Y:S01]  /*23a20*/  IMAD R9, R4, UR4, R9 ;  /* 0x0000000404097c24 */ /* 0x000fe2000f8e0209 */
[----:B------:R-:W-:Y:S01]  /*23a30*/  ULDC UR4, c[0x0][0x600] ;  /* 0x0001800000047ab9 */ /* 0x000fe20000000800 */
[----:B------:R-:W-:Y:S02]  /*23a40*/  IMAD.MOV.U32 R2, RZ, RZ, 0x1 ;  /* 0x00000001ff027424 */ /* 0x000fe400078e00ff */
[----:B------:R-:W-:-:S05]  /*23a50*/  IMAD R14, R14, UR4, R3 ;  /* 0x000000040e0e7c24 */ /* 0x000fca000f8e0203 */
[----:B------:R-:W-:Y:S02]  /*23a60*/  SEL R5, R14, R9, !P2 ;  /* 0x000000090e057207 */ /* 0x000fe40005000000 */
[----:B------:R-:W-:-:S07]  /*23a70*/  SEL R3, R9, R14, !P2 ;  /* 0x0000000e09037207 */ /* 0x000fce0005000000 */
.L_x_812:
[----:B------:R-:W-:Y:S05]  /*23a80*/  BSYNC B1 ;  /* 0x0000000000017941 */ /* 0x000fea0003800000 */
.L_x_811:
[----:B------:R-:W-:-:S13]  /*23a90*/  LOP3.LUT P0, RZ, R2, 0xff, RZ, 0xc0, !PT ;  /* 0x000000ff02ff7812 */ /* 0x000fda000780c0ff */
[----:B------:R-:W-:Y:S05]  /*23aa0*/  @P0 BRA `(.L_x_815) ;  /* 0xfffffff400240947 */ /* 0x000fea000383ffff */
[----:B------:R-:W-:Y:S05]  /*23ab0*/  BSYNC B0 ;  /* 0x0000000000007941 */ /* 0x000fea0003800000 */
.L_x_804:
[----:B------:R-:W-:-:S03]  /*23ac0*/  UMOV UR4, 0xffffffff ;  /* 0xffffffff00047882 */ /* 0x000fc60000000000 */
[----:B------:R-:W-:Y:S05]  /*23ad0*/  BRA.DIV UR4, `(.L_x_816) ;  /* 0x0000000604647947 */ /* 0x000fea000b800000 */
[----:B------:R-:W-:-:S13]  /*23ae0*/  ELECT P6, URZ, PT ;  /* 0x00000000003f782f */ /* 0x000fda00038c0000 */
.L_x_832:
[----:B------:R-:W-:Y:S04]  /*23af0*/  BSSY B0, `(.L_x_817) ;  /* 0x000003e000007945 */ /* 0x000fe80003800000 */
[----:B------:R-:W-:Y:S05]  /*23b00*/  @!P6 BRA `(.L_x_818) ;  /* 0x0000000000f0e947 */ /* 0x000fea0003800000 */
[----:B------:R-:W2:Y:S02]  /*23b10*/  LDL.LU R0, [R1+0x304] ;  /* 0x0003040001007983 */ /* 0x000ea40000300800 */
[----:B--2---:R-:W-:-:S04]  /*23b20*/  LOP3.LUT R0, R0, 0x2, RZ, 0xfc, !PT ;  /* 0x0000000200007812 */ /* 0x004fc800078efcff */
[----:B------:R-:W-:-:S13]  /*23b30*/  ISETP.NE.AND P0, PT, R0, 0x3, PT ;  /* 0x000000030000780c */ /* 0x000fda0003f05270 */
[----:B------:R-:W-:Y:S05]  /*23b40*/  @!P0 BRA `(.L_x_819) ;  /* 0x0000000000048947 */ /* 0x000fea0003800000 */
[----:B------:R-:W-:Y:S01]  /*23b50*/  BPT.TRAP 0x1 ;  /* 0x000000040000795c */ /* 0x000fe20000300000 */
.L_x_819:
[----:B------:R-:W0:Y:S01]  /*23b60*/  S2R R3, SR_CgaCtaId ;  /* 0x0000000000037919 */ /* 0x000e220000008800 */
[----:B------:R-:W-:-:S04]  /*23b70*/  MOV R0, 0x400 ;  /* 0x0000040000007802 */ /* 0x000fc80000000f00 */
[----:B0-----:R-:W-:Y:S02]  /*23b80*/  LEA R3, R3, R0, 0x18 ;  /* 0x0000000003037211 */ /* 0x001fe400078ec0ff */
[----:B------:R-:W-:-:S03]  /*23b90*/  SHF.L.U32 R0, R7, 0x1f, RZ ;  /* 0x0000001f07007819 */ /* 0x000fc600000006ff */
[----:B------:R-:W-:-:S04]  /*23ba0*/  VIADD R3, R3, 0x30 ;  /* 0x0000003003037836 */ /* 0x000fc80000000000 */
[----:B------:R-:W-:-:S04]  /*23bb0*/  IMAD R5, R8, 0x8, R3 ;  /* 0x0000000808057824 */ /* 0x000fc800078e0203 */
[----:B------:R-:W0:Y:S02]  /*23bc0*/  SYNCS.PHASECHK.TRANS64.TRYWAIT P0, [R5+URZ], R0 ;  /* 0x00000000050075a7 */ /* 0x000e24000800017f */
[----:B0-----:R-:W-:Y:S05]  /*23bd0*/  @!P0 BRA `(.L_x_820) ;  /* 0x0000000400448947 */ /* 0x001fea0003800000 */
.L_x_833:
[----:B------:R-:W-:-:S05]  /*23be0*/  VIADD R8, R8, 0x1 ;  /* 0x0000000108087836 */ /* 0x000fca0000000000 */
[----:B------:R-:W-:-:S04]  /*23bf0*/  ISETP.NE.AND P0, PT, R8, 0x6, PT ;  /* 0x000000060800780c */ /* 0x000fc80003f05270 */
[----:B0-----:R-:W-:Y:S02]  /*23c00*/  SEL R0, RZ, 0x1, P0 ;  /* 0x00000001ff007807 */ /* 0x001fe40000000000 */
[----:B------:R-:W-:Y:S02]  /*23c10*/  SEL R8, R8, RZ, P0 ;  /* 0x000000ff08087207 */ /* 0x000fe40000000000 */
[----:B------:R-:W-:-:S03]  /*23c20*/  LOP3.LUT R7, R7, R0, RZ, 0x3c, !PT ;  /* 0x0000000007077212 */ /* 0x000fc600078e3cff */
[----:B------:R-:W-:Y:S01]  /*23c30*/  IMAD R5, R8, 0x8, R3 ;  /* 0x0000000808057824 */ /* 0x000fe200078e0203 */
[----:B------:R-:W-:-:S04]  /*23c40*/  SHF.L.U32 R0, R7, 0x1f, RZ ;  /* 0x0000001f07007819 */ /* 0x000fc800000006ff */
[----:B------:R-:W0:Y:S02]  /*23c50*/  SYNCS.PHASECHK.TRANS64.TRYWAIT P0, [R5+URZ], R0 ;  /* 0x00000000050075a7 */ /* 0x000e24000800017f */
[----:B0-----:R-:W-:Y:S05]  /*23c60*/  @!P0 BRA `(.L_x_821) ;  /* 0x0000000400348947 */ /* 0x001fea0003800000 */
.L_x_834:
[----:B0-----:R-:W-:-:S05]  /*23c70*/  VIADD R0, R8, 0x1 ;  /* 0x0000000108007836 */ /* 0x001fca0000000000 */
[----:B------:R-:W-:-:S04]  /*23c80*/  ISETP.NE.AND P0, PT, R0, 0x6, PT ;  /* 0x000000060000780c */ /* 0x000fc80003f05270 */
[----:B------:R-:W-:Y:S02]  /*23c90*/  SEL R2, RZ, 0x1, P0 ;  /* 0x00000001ff027807 */ /* 0x000fe40000000000 */
[----:B------:R-:W-:Y:S02]  /*23ca0*/  SEL R4, R0, RZ, P0 ;  /* 0x000000ff00047207 */ /* 0x000fe40000000000 */
[----:B------:R-:W-:-:S03]  /*23cb0*/  LOP3.LUT R7, R7, R2, RZ, 0x3c, !PT ;  /* 0x0000000207077212 */ /* 0x000fc600078e3cff */
[----:B------:R-:W-:Y:S01]  /*23cc0*/  IMAD R5, R4, 0x8, R3 ;  /* 0x0000000804057824 */ /* 0x000fe200078e0203 */
[----:B------:R-:W-:-:S04]  /*23cd0*/  SHF.L.U32 R0, R7, 0x1f, RZ ;  /* 0x0000001f07007819 */ /* 0x000fc800000006ff */
[----:B------:R-:W0:Y:S02]  /*23ce0*/  SYNCS.PHASECHK.TRANS64.TRYWAIT P0, [R5+URZ], R0 ;  /* 0x00000000050075a7 */ /* 0x000e24000800017f */
[----:B0-----:R-:W-:Y:S05]  /*23cf0*/  @!P0 BRA `(.L_x_822) ;  /* 0x0000000400248947 */ /* 0x001fea0003800000 */
.L_x_835:
        /* <DEDUP_REMOVED lines=9> */
.L_x_836:
        /* <DEDUP_REMOVED lines=9> */
.L_x_837:
[----:B0-----:R-:W-:-:S05]  /*23e20*/  VIADD R0, R4, 0x1 ;  /* 0x0000000104007836 */ /* 0x001fca0000000000 */
[----:B------:R-:W-:-:S04]  /*23e30*/  ISETP.NE.AND P0, PT, R0, 0x6, PT ;  /* 0x000000060000780c */ /* 0x000fc80003f05270 */
[----:B------:R-:W-:Y:S02]  /*23e40*/  SEL R2, RZ, 0x1, P0 ;  /* 0x00000001ff027807 */ /* 0x000fe40000000000 */
[----:B------:R-:W-:Y:S02]  /*23e50*/  SEL R0, R0, RZ, P0 ;  /* 0x000000ff00007207 */ /* 0x000fe40000000000 */
[----:B------:R-:W-:-:S03]  /*23e60*/  LOP3.LUT R2, R7, R2, RZ, 0x3c, !PT ;  /* 0x0000000207027212 */ /* 0x000fc600078e3cff */
[----:B------:R-:W-:Y:S01]  /*23e70*/  IMAD R3, R0, 0x8, R3 ;  /* 0x0000000800037824 */ /* 0x000fe200078e0203 */
[----:B------:R-:W-:-:S07]  /*23e80*/  SHF.L.U32 R0, R2, 0x1f, RZ ;  /* 0x0000001f02007819 */ /* 0x000fce00000006ff */
.L_x_825:
[----:B0-----:R0:W1:Y:S02]  /*23e90*/  SYNCS.PHASECHK.TRANS64.TRYWAIT P0, [R3+URZ], R0 ;  /* 0x00000000030075a7 */ /* 0x001064000800017f */
[----:B-1----:R-:W-:Y:S05]  /*23ea0*/  @!P0 NANOSLEEP.SYNCS 0x989680 ;  /* 0x009896800000895d */ /* 0x002fea0003900000 */
[----:B------:R-:W1:Y:S02]  /*23eb0*/  @!P0 SYNCS.PHASECHK.TRANS64 P0, [R3+URZ], R0 ;  /* 0x00000000030085a7 */ /* 0x000e64000800007f */
[----:B-1----:R-:W-:Y:S05]  /*23ec0*/  @!P0 BRA `(.L_x_825) ;  /* 0xfffffffc00f08947 */ /* 0x002fea000383ffff */
.L_x_818:
[----:B------:R-:W-:Y:S05]  /*23ed0*/  BSYNC B0 ;  /* 0x0000000000007941 */ /* 0x000fea0003800000 */
.L_x_817:
[----:B------:R-:W-:Y:S05]  /*23ee0*/  EXIT ;  /* 0x000000000000794d */ /* 0x000fea0003800000 */
.L_x_21:
[----:B-1----:R1:W2:Y:S02]  /*23ef0*/  SYNCS.PHASECHK.TRANS64.TRYWAIT P1, [R3+URZ], R0 ;  /* 0x00000000030075a7 */ /* 0x0022a4000802017f */
[----:B--2---:R-:W-:Y:S05]  /*23f00*/  @!P1 NANOSLEEP.SYNCS 0x989680 ;  /* 0x009896800000995d */ /* 0x004fea0003900000 */
[----:B------:R-:W2:Y:S02]  /*23f10*/  @!P1 SYNCS.PHASECHK.TRANS64 P1, [R3+URZ], R0 ;  /* 0x00000000030095a7 */ /* 0x000ea4000802007f */
[----:B--2---:R-:W-:Y:S05]  /*23f20*/  @!P1 BRA `(.L_x_21) ;  /* 0xfffffffc00f09947 */ /* 0x004fea000383ffff */
[----:B------:R-:W-:Y:S05]  /*23f30*/  BRA `(.L_x_20) ;  /* 0xfffffdd400a87947 */ /* 0x000fea000383ffff */
.L_x_26:
[----:B--2---:R-:W-:-:S04]  /*23f40*/  IMAD.U32 R7, RZ, RZ, UR7 ;  /* 0x00000007ff077e24 */ /* 0x004fc8000f8e00ff */
[----:B------:R2:W3:Y:S03]  /*23f50*/  SYNCS.PHASECHK.TRANS64.TRYWAIT P1, [R7+URZ], R5 ;  /* 0x00000005070075a7 */ /* 0x0004e6000802017f */
[----:B---3--:R-:W-:Y:S05]  /*23f60*/  @!P1 NANOSLEEP.SYNCS 0x989680 ;  /* 0x009896800000995d */ /* 0x008fea0003900000 */
[----:B------:R-:W3:Y:S02]  /*23f70*/  @!P1 SYNCS.PHASECHK.TRANS64 P1, [R7+URZ], R5 ;  /* 0x00000005070095a7 */ /* 0x000ee4000802007f */
[----:B---3--:R-:W-:Y:S05]  /*23f80*/  @!P1 BRA `(.L_x_26) ;  /* 0xfffffffc00ec9947 */ /* 0x008fea000383ffff */
[----:B------:R-:W-:Y:S05]  /*23f90*/  BRA `(.L_x_25) ;  /* 0xfffffe0800447947 */ /* 0x000fea000383ffff */
.L_x_805:
[----:B------:R-:W-:Y:S01]  /*23fa0*/  BSSY B1, `(.L_x_826) ;  /* 0x0000006000017945 */ /* 0x000fe20003800000 */
[----:B------:R-:W-:-:S07]  /*23fb0*/  IMAD.MOV.U32 R15, RZ, RZ, -0x1 ;  /* 0xffffffffff0f7424 */ /* 0x000fce00078e00ff */
[----:B------:R-:W-:Y:S05]  /*23fc0*/  WARPSYNC.COLLECTIVE R15, `(.L_x_827) ;  /* 0x000000000f0c7348 */ /* 0x000fea0003c00000 */
[----:B------:R-:W-:Y:S02]  /*23fd0*/  ELECT P6, UR62, PT ;  /* 0x00000000003e782f */ /* 0x000fe400038c0000 */
[----:B------:R-:W-:Y:S01]  /*23fe0*/  MOV R14, UR62 ;  /* 0x0000003e000e7c02 */ /* 0x000fe20008000f00 */
[----:B------:R-:W-:Y:S10]  /*23ff0*/  ENDCOLLECTIVE ;  /* 0x000000000000791b */ /* 0x000ff40003800000 */
.L_x_827:
[----:B------:R-:W-:Y:S05]  /*24000*/  BSYNC B1 ;  /* 0x0000000000017941 */ /* 0x000fea0003800000 */
.L_x_826:
[----:B------:R-:W-:Y:S05]  /*24010*/  BRA `(.L_x_828) ;  /* 0xffffffec00d47947 */ /* 0x000fea000383ffff */
.L_x_808:
[----:B0-----:R0:W1:Y:S02]  /*24020*/  SYNCS.PHASECHK.TRANS64.TRYWAIT P0, [R15+URZ+0x30], R2 ;  /* 0x000030020f0075a7 */ /* 0x001064000800017f */
[----:B-1----:R-:W-:Y:S05]  /*24030*/  @!P0 NANOSLEEP.SYNCS 0x989680 ;  /* 0x009896800000895d */ /* 0x002fea0003900000 */
[----:B------:R-:W1:Y:S02]  /*24040*/  @!P0 SYNCS.PHASECHK.TRANS64 P0, [R15+URZ+0x30], R2 ;  /* 0x000030020f0085a7 */ /* 0x000e64000800007f */
[----:B-1----:R-:W-:Y:S05]  /*24050*/  @!P0 BRA `(.L_x_808) ;  /* 0xfffffffc00f08947 */ /* 0x002fea000383ffff */
[----:B------:R-:W-:Y:S05]  /*24060*/  BRA `(.L_x_829) ;  /* 0xfffffff000087947 */ /* 0x000fea000383ffff */
.L_x_816:
[----:B------:R-:W-:Y:S01]  /*24070*/  BSSY B0, `(.L_x_830) ;  /* 0x0000006000007945 */ /* 0x000fe20003800000 */
[----:B------:R-:W-:-:S07]  /*24080*/  IMAD.MOV.U32 R15, RZ, RZ, -0x1 ;  /* 0xffffffffff0f7424 */ /* 0x000fce00078e00ff */
[----:B------:R-:W-:Y:S05]  /*24090*/  WARPSYNC.COLLECTIVE R15, `(.L_x_831) ;  /* 0x000000000f0c7348 */ /* 0x000fea0003c00000 */
[----:B------:R-:W-:Y:S02]  /*240a0*/  ELECT P6, UR62, PT ;  /* 0x00000000003e782f */ /* 0x000fe400038c0000 */
[----:B------:R-:W-:Y:S01]  /*240b0*/  MOV R14, UR62 ;  /* 0x0000003e000e7c02 */ /* 0x000fe20008000f00 */
[----:B------:R-:W-:Y:S10]  /*240c0*/  ENDCOLLECTIVE ;  /* 0x000000000000791b */ /* 0x000ff40003800000 */
.L_x_831:
[----:B------:R-:W-:Y:S05]  /*240d0*/  BSYNC B0 ;  /* 0x0000000000007941 */ /* 0x000fea0003800000 */
.L_x_830:
[----:B------:R-:W-:Y:S05]  /*240e0*/  BRA `(.L_x_832) ;  /* 0xfffffff800807947 */ /* 0x000fea000383ffff */
.L_x_820:
[----:B0-----:R0:W1:Y:S02]  /*240f0*/  SYNCS.PHASECHK.TRANS64.TRYWAIT P0, [R5+URZ], R0 ;  /* 0x00000000050075a7 */ /* 0x001064000800017f */
[----:B-1----:R-:W-:Y:S05]  /*24100*/  @!P0 NANOSLEEP.SYNCS 0x989680 ;  /* 0x009896800000895d */ /* 0x002fea0003900000 */
[----:B------:R-:W1:Y:S02]  /*24110*/  @!P0 SYNCS.PHASECHK.TRANS64 P0, [R5+URZ], R0 ;  /* 0x00000000050085a7 */ /* 0x000e64000800007f */
[----:B-1----:R-:W-:Y:S05]  /*24120*/  @!P0 BRA `(.L_x_820) ;  /* 0xfffffffc00f08947 */ /* 0x002fea000383ffff */
[----:B------:R-:W-:Y:S05]  /*24130*/  BRA `(.L_x_833) ;  /* 0xfffffff800a87947 */ /* 0x000fea000383ffff */
.L_x_821:
[----:B0-----:R0:W1:Y:S02]  /*24140*/  SYNCS.PHASECHK.TRANS64.TRYWAIT P0, [R5+URZ], R0 ;  /* 0x00000000050075a7 */ /* 0x001064000800017f */
[----:B-1----:R-:W-:Y:S05]  /*24150*/  @!P0 NANOSLEEP.SYNCS 0x989680 ;  /* 0x009896800000895d */ /* 0x002fea0003900000 */
[----:B------:R-:W1:Y:S02]  /*24160*/  @!P0 SYNCS.PHASECHK.TRANS64 P0, [R5+URZ], R0 ;  /* 0x00000000050085a7 */ /* 0x000e64000800007f */
[----:B-1----:R-:W-:Y:S05]  /*24170*/  @!P0 BRA `(.L_x_821) ;  /* 0xfffffffc00f08947 */ /* 0x002fea000383ffff */
[----:B------:R-:W-:Y:S05]  /*24180*/  BRA `(.L_x_834) ;  /* 0xfffffff800b87947 */ /* 0x000fea000383ffff */
.L_x_822:
[----:B0-----:R0:W1:Y:S02]  /*24190*/  SYNCS.PHASECHK.TRANS64.TRYWAIT P0, [R5+URZ], R0 ;  /* 0x00000000050075a7 */ /* 0x001064000800017f */
[----:B-1----:R-:W-:Y:S05]  /*241a0*/  @!P0 NANOSLEEP.SYNCS 0x989680 ;  /* 0x009896800000895d */ /* 0x002fea0003900000 */
[----:B------:R-:W1:Y:S02]  /*241b0*/  @!P0 SYNCS.PHASECHK.TRANS64 P0, [R5+URZ], R0 ;  /* 0x00000000050085a7 */ /* 0x000e64000800007f */
[----:B-1----:R-:W-:Y:S05]  /*241c0*/  @!P0 BRA `(.L_x_822) ;  /* 0xfffffffc00f08947 */ /* 0x002fea000383ffff */
[----:B------:R-:W-:Y:S05]  /*241d0*/  BRA `(.L_x_835) ;  /* 0xfffffff800c87947 */ /* 0x000fea000383ffff */
.L_x_823:
[----:B0-----:R0:W1:Y:S02]  /*241e0*/  SYNCS.PHASECHK.TRANS64.TRYWAIT P0, [R5+URZ], R0 ;  /* 0x00000000050075a7 */ /* 0x001064000800017f */
[----:B-1----:R-:W-:Y:S05]  /*241f0*/  @!P0 NANOSLEEP.SYNCS 0x989680 ;  /* 0x009896800000895d */ /* 0x002fea0003900000 */
[----:B------:R-:W1:Y:S02]  /*24200*/  @!P0 SYNCS.PHASECHK.TRANS64 P0, [R5+URZ], R0 ;  /* 0x00000000050085a7 */ /* 0x000e64000800007f */
[----:B-1----:R-:W-:Y:S05]  /*24210*/  @!P0 BRA `(.L_x_823) ;  /* 0xfffffffc00f08947 */ /* 0x002fea000383ffff */
[----:B------:R-:W-:Y:S05]  /*24220*/  BRA `(.L_x_836) ;  /* 0xfffffff800d87947 */ /* 0x000fea000383ffff */
.L_x_824:
[----:B0-----:R0:W1:Y:S02]  /*24230*/  SYNCS.PHASECHK.TRANS64.TRYWAIT P0, [R5+URZ], R0 ;  /* 0x00000000050075a7 */ /* 0x001064000800017f */
[----:B-1----:R-:W-:Y:S05]  /*24240*/  @!P0 NANOSLEEP.SYNCS 0x989680 ;  /* 0x009896800000895d */ /* 0x002fea0003900000 */
[----:B------:R-:W1:Y:S02]  /*24250*/  @!P0 SYNCS.PHASECHK.TRANS64 P0, [R5+URZ], R0 ;  /* 0x00000000050085a7 */ /* 0x000e64000800007f */
[----:B-1----:R-:W-:Y:S05]  /*24260*/  @!P0 BRA `(.L_x_824) ;  /* 0xfffffffc00f08947 */ /* 0x002fea000383ffff */
[----:B------:R-:W-:Y:S05]  /*24270*/  BRA `(.L_x_837) ;  /* 0xfffffff800e87947 */ /* 0x000fea000383ffff */
.L_x_838:
[----:B------:R-:W-:-:S00]  /*24280*/  BRA `(.L_x_838) ;  /* 0xfffffffc00fc7947 */ /* 0x000fc0000383ffff */
[----:B------:R-:W-:-:S00]  /*24290*/  NOP ;  /* 0x0000000000007918 */ /* 0x000fc00000000000 */
        /* <DEDUP_REMOVED lines=14> */
.L_x_839:


//--------------------- .nv.global.init           --------------------------
	.section	.nv.global.init,"aw",@progbits
.nv.global.init:
	.type		$str$22,@object
	.size		$str$22,($str$23 - $str$22)
$str$22:
        /*0000*/ 	.byte	0x6b, 0x5f, 0x74, 0x69, 0x6c, 0x65, 0x5f, 0x63, 0x6f, 0x75, 0x6e, 0x74, 0x20, 0x3e, 0x3d, 0x20
        /*0010*/ 	.byte	0x31, 0x00
	.type		$str$23,@object
	.size		$str$23,(__unnamed_1 - $str$23)
$str$23:
        /*0012*/ 	.byte	0x2f, 0x74, 0x6d, 0x70, 0x2f, 0x63, 0x75, 0x74, 0x6c, 0x61, 0x73, 0x73, 0x5f, 0x73, 0x77, 0x65
        /*0022*/ 	.byte	0x65, 0x70, 0x5f, 0x73, 0x72, 0x63, 0x2f, 0x69, 0x6e, 0x63, 0x6c, 0x75, 0x64, 0x65, 0x2f, 0x63
        /*0032*/ 	.byte	0x75, 0x74, 0x6c, 0x61, 0x73, 0x73, 0x2f, 0x67, 0x65, 0x6d, 0x6d, 0x2f, 0x63, 0x6f, 0x6c, 0x6c
        /*0042*/ 	.byte	0x65, 0x63, 0x74, 0x69, 0x76, 0x65, 0x2f, 0x73, 0x6d, 0x39, 0x30, 0x5f, 0x6d, 0x6d, 0x61, 0x5f
        /*0052*/ 	.byte	0x74, 0x6d, 0x61, 0x5f, 0x67, 0x6d, 0x6d, 0x61, 0x5f, 0x73, 0x73, 0x5f, 0x77, 0x61, 0x72, 0x70
        /*0062*/ 	.byte	0x73, 0x70, 0x65, 0x63, 0x69, 0x61, 0x6c, 0x69, 0x7a, 0x65, 0x64, 0x2e, 0x68, 0x70, 0x70, 0x00
	.type		__unnamed_1,@object
	.size		__unnamed_1,(.L_0 - __unnamed_1)
__unnamed_1:
        /* <DEDUP_REMOVED lines=182> */
        /*0bd2*/ 	.byte	0x79, 0x5d, 0x00
.L_0:


//--------------------- .nv.shared._ZN7cutlass13device_kernelINS_4gemm6kernel13GemmUniversalIN4cute5tupleIJiiiiEEENS1_10collective13CollectiveMmaINS1_34MainloopSm90TmaGmmaWarpSpecializedILi6ENS5_IJNS4_1CILi2EEENSA_ILi1EEESC_EEENS1_35KernelTmaWarpSpecializedCooperativeEEENS5_IJNSA_ILi192EEENSA_ILi384EEENSA_ILi32EEEEEENS_10bfloat16_tENS5_IJlSC_lEEESK_SL_NS4_8TiledMMAINS4_8MMA_AtomIJNS4_4SM904GMMA28MMA_64x192x16_F32BF16BF16_SSILNSP_5MajorE0ELSR_0ELNSP_7ScaleInE1ELSS_1EEEEEENS4_6LayoutISD_NS5_IJSC_NSA_ILi0EEESW_EEEEENS5_IJNS4_10UnderscoreESZ_SZ_EEEEENS4_13SM90_TMA_LOADENS4_14ComposedLayoutINS4_7SwizzleILi2ELi4ELi3EEENS4_18smem_ptr_flag_bitsILi16EEENSV_INS5_IJNSA_ILi8EEESI_EEENS5_IJSI_SC_EEEEEEEvNS4_8identityENS4_23SM90_TMA_LOAD_MULTICASTES1C_vS1D_EENS_8epilogue10collective6detail29Sm90TmaWarpSpecializedAdapterINS1H_15DefaultEpilogueISK_SL_SL_NS1G_6thread17LinearCombinationISK_Li1EffLNS1L_9ScaleType4KindE0ELNS_15FloatRoundStyleE2ESK_EENS1_15EpilogueDefaultEEEEEvvEEEEvNT_6ParamsE --------------------------
	.section	.nv.shared._ZN7cutlass13device_kernelINS_4gemm6kernel13GemmUniversalIN4cute5tupleIJiiiiEEENS1_10collective13CollectiveMmaINS1_34MainloopSm90TmaGmmaWarpSpecializedILi6ENS5_IJNS4_1CILi2EEENSA_ILi1EEESC_EEENS1_35KernelTmaWarpSpecializedCooperativeEEENS5_IJNSA_ILi192EEENSA_ILi384EEENSA_ILi32EEEEEENS_10bfloat16_tENS5_IJlSC_lEEESK_SL_NS4_8TiledMMAINS4_8MMA_AtomIJNS4_4SM904GMMA28MMA_64x192x16_F32BF16BF16_SSILNSP_5MajorE0ELSR_0ELNSP_7ScaleInE1ELSS_1EEEEEENS4_6LayoutISD_NS5_IJSC_NSA_ILi0EEESW_EEEEENS5_IJNS4_10UnderscoreESZ_SZ_EEEEENS4_13SM90_TMA_LOADENS4_14ComposedLayoutINS4_7SwizzleILi2ELi4ELi3EEENS4_18smem_ptr_flag_bitsILi16EEENSV_INS5_IJNSA_ILi8EEESI_EEENS5_IJSI_SC_EEEEEEEvNS4_8identityENS4_23SM90_TMA_LOAD_MULTICASTES1C_vS1D_EENS_8epilogue10collective6detail29Sm90TmaWarpSpecializedAdapterINS1H_15DefaultEpilogueISK_SL_SL_NS1G_6thread17LinearCombinationISK_Li1EffLNS1L_9ScaleType4KindE0ELNS_15FloatRoundStyleE2ESK_EENS1_15EpilogueDefaultEEEEEvvEEEEvNT_6ParamsE,"aw",@nobits
	.sectionflags	@""
	.align	16
	.zero		1024


//--------------------- .nv.shared.reserved.0     --------------------------
	.section	.nv.shared.reserved.0,"aw",@nobits
	.weak		__nv_reservedSMEM_offset_0_alias
	.size		__nv_reservedSMEM_offset_0_alias, 0, 0
	.other		__nv_reservedSMEM_offset_0_alias,@"STO_CUDA_RESERVED_SHARED STV_DEFAULT"
__nv_reservedSMEM_offset_0_alias:
	.zero		0


//--------------------- .nv.global                --------------------------
	.section	.nv.global,"aw",@nobits
.nv.global:
	.type		_ZN39_INTERNAL_a8dc63ab_4_k_cu_9c7afa54_85354cute1_E,@object
	.size		_ZN39_INTERNAL_a8dc63ab_4_k_cu_9c7afa54_85354cute1_E,(_ZN39_INTERNAL_a8dc63ab_4_k_cu_9c7afa54_85354cuda3std3__45__cpo6cbeginE - _ZN39_INTERNAL_a8dc63ab_4_k_cu_9c7afa54_85354cute1_E)
_ZN39_INTERNAL_a8dc63ab_4_k_cu_9c7afa54_85354cute1_E:
	.zero		1
	.type		_ZN39_INTERNAL_a8dc63ab_4_k_cu_9c7afa54_85354cuda3std3__45__cpo6cbeginE,@object
	.size		_ZN39_INTERNAL_a8dc63ab_4_k_cu_9c7afa54_85354cuda3std3__45__cpo6cbeginE,(_ZN39_INTERNAL_a8dc63ab_4_k_cu_9c7afa54_85354cuda3std3__48in_placeE - _ZN39_INTERNAL_a8dc63ab_4_k_cu_9c7afa54_85354cuda3std3__45__cpo6cbeginE)
_ZN39_INTERNAL_a8dc63ab_4_k_cu_9c7afa54_85354cuda3std3__45__cpo6cbeginE:
	.zero		1
	.type		_ZN39_INTERNAL_a8dc63ab_4_k_cu_9c7afa54_85354cuda3std3__48in_placeE,@object
	.size		_ZN39_INTERNAL_a8dc63ab_4_k_cu_9c7afa54_85354cuda3std3__48in_placeE,(_ZN39_INTERNAL_a8dc63ab_4_k_cu_9c7afa54_85354cuda3std6ranges3__45__cpo9iter_moveE - _ZN39_INTERNAL_a8dc63ab_4_k_cu_9c7afa54_85354cuda3std3__48in_placeE)
_ZN39_INTERNAL_a8dc63ab_4_k_cu_9c7afa54_85354cuda3std3__48in_placeE:
	.zero		1
	.type		_ZN39_INTERNAL_a8dc63ab_4_k_cu_9c7afa54_85354cuda3std6ranges3__45__cpo9iter_moveE,@object
	.size		_ZN39_INTERNAL_a8dc63ab_4_k_cu_9c7afa54_85354cuda3std6ranges3__45__cpo9iter_moveE,(_ZN39_INTERNAL_a8dc63ab_4_k_cu_9c7afa54_85354cuda3std3__45__cpo5beginE - _ZN39_INTERNAL_a8dc63ab_4_k_cu_9c7afa54_85354cuda3std6ranges3__45__cpo9iter_moveE)
_ZN39_INTERNAL_a8dc63ab_4_k_cu_9c7afa54_85354cuda3std6ranges3__45__cpo9iter_moveE:
	.zero		1
	.type		_ZN39_INTERNAL_a8dc63ab_4_k_cu_9c7afa54_85354cuda3std3__45__cpo5beginE,@object
	.size		_ZN39_INTERNAL_a8dc63ab_4_k_cu_9c7afa54_85354cuda3std3__45__cpo5beginE,(_ZN39_INTERNAL_a8dc63ab_4_k_cu_9c7afa54_85354cuda3std3__441_GLOBAL__N__a8dc63ab_4_k_cu_9c7afa54_85356ignoreE - _ZN39_INTERNAL_a8dc63ab_4_k_cu_9c7afa54_85354cuda3std3__45__cpo5beginE)
_ZN39_INTERNAL_a8dc63ab_4_k_cu_9c7afa54_85354cuda3std3__45__cpo5beginE:
	.zero		1
	.type		_ZN39_INTERNAL_a8dc63ab_4_k_cu_9c7afa54_85354cuda3std3__441_GLOBAL__N__a8dc63ab_4_k_cu_9c7afa54_85356ignoreE,@object
	.size		_ZN39_INTERNAL_a8dc63ab_4_k_cu_9c7afa54_85354cuda3std3__441_GLOBAL__N__a8dc63ab_4_k_cu_9c7afa54_85356ignoreE,(_ZN39_INTERNAL_a8dc63ab_4_k_cu_9c7afa54_85354cute7productE - _ZN39_INTERNAL_a8dc63ab_4_k_cu_9c7afa54_85354cuda3std3__441_GLOBAL__N__a8dc63ab_4_k_cu_9c7afa54_85356ignoreE)
_ZN39_INTERNAL_a8dc63ab_4_k_cu_9c7afa54_85354cuda3std3__441_GLOBAL__N__a8dc63ab_4_k_cu_9c7afa54_85356ignoreE:
	.zero		1
	.type		_ZN39_INTERNAL_a8dc63ab_4_k_cu_9c7afa54_85354cute7productE,@object
	.size		_ZN39_INTERNAL_a8dc63ab_4_k_cu_9c7afa54_85354cute7productE,(_ZN39_INTERNAL_a8dc63ab_4_k_cu_9c7afa54_85354cuda3std3__45__cpo3endE - _ZN39_INTERNAL_a8dc63ab_4_k_cu_9c7afa54_85354cute7productE)
_ZN39_INTERNAL_a8dc63ab_4_k_cu_9c7afa54_85354cute7productE:
	.zero		1
	.type		_ZN39_INTERNAL_a8dc63ab_4_k_cu_9c7afa54_85354cuda3std3__45__cpo3endE,@object
	.size		_ZN39_INTERNAL_a8dc63ab_4_k_cu_9c7afa54_85354cuda3std3__45__cpo3endE,(_ZN39_INTERNAL_a8dc63ab_4_k_cu_9c7afa54_85354cuda3std3__419piecewise_constructE - _ZN39_INTERNAL_a8dc63ab_4_k_cu_9c7afa54_85354cuda3std3__45__cpo3endE)
_ZN39_INTERNAL_a8dc63ab_4_k_cu_9c7afa54_85354cuda3std3__45__cpo3endE:
	.zero		1
	.type		_ZN39_INTERNAL_a8dc63ab_4_k_cu_9c7afa54_85354cuda3std3__419piecewise_constructE,@object
	.size		_ZN39_INTERNAL_a8dc63ab_4_k_cu_9c7afa54_85354cuda3std3__419piecewise_constructE,(_ZN39_INTERNAL_a8dc63ab_4_k_cu_9c7afa54_85354cuda3std3__45__cpo4cendE - _ZN39_INTERNAL_a8dc63ab_4_k_cu_9c7afa54_85354cuda3std3__419piecewise_constructE)
_ZN39_INTERNAL_a8dc63ab_4_k_cu_9c7afa54_85354cuda3std3__419piecewise_constructE:
	.zero		1
	.type		_ZN39_INTERNAL_a8dc63ab_4_k_cu_9c7afa54_85354cuda3std3__45__cpo4cendE,@object
	.size		_ZN39_INTERNAL_a8dc63ab_4_k_cu_9c7afa54_85354cuda3std3__45__cpo4cendE,(_ZN39_INTERNAL_a8dc63ab_4_k_cu_9c7afa54_85354cuda3std6ranges3__45__cpo4swapE - _ZN39_INTERNAL_a8dc63ab_4_k_cu_9c7afa54_85354cuda3std3__45__cpo4cendE)
_ZN39_INTERNAL_a8dc63ab_4_k_cu_9c7afa54_85354cuda3std3__45__cpo4cendE:
	.zero		1
	.type		_ZN39_INTERNAL_a8dc63ab_4_k_cu_9c7afa54_85354cuda3std6ranges3__45__cpo4swapE,@object
	.size		_ZN39_INTERNAL_a8dc63ab_4_k_cu_9c7afa54_85354cuda3std6ranges3__45__cpo4swapE,(.L_8 - _ZN39_INTERNAL_a8dc63ab_4_k_cu_9c7afa54_85354cuda3std6ranges3__45__cpo4swapE)
_ZN39_INTERNAL_a8dc63ab_4_k_cu_9c7afa54_85354cuda3std6ranges3__45__cpo4swapE:
	.zero		1
.L_8:


//--------------------- .nv.constant0._ZN7cutlass13device_kernelINS_4gemm6kernel13GemmUniversalIN4cute5tupleIJiiiiEEENS1_10collective13CollectiveMmaINS1_34MainloopSm90TmaGmmaWarpSpecializedILi6ENS5_IJNS4_1CILi2EEENSA_ILi1EEESC_EEENS1_35KernelTmaWarpSpecializedCooperativeEEENS5_IJNSA_ILi192EEENSA_ILi384EEENSA_ILi32EEEEEENS_10bfloat16_tENS5_IJlSC_lEEESK_SL_NS4_8TiledMMAINS4_8MMA_AtomIJNS4_4SM904GMMA28MMA_64x192x16_F32BF16BF16_SSILNSP_5MajorE0ELSR_0ELNSP_7ScaleInE1ELSS_1EEEEEENS4_6LayoutISD_NS5_IJSC_NSA_ILi0EEESW_EEEEENS5_IJNS4_10UnderscoreESZ_SZ_EEEEENS4_13SM90_TMA_LOADENS4_14ComposedLayoutINS4_7SwizzleILi2ELi4ELi3EEENS4_18smem_ptr_flag_bitsILi16EEENSV_INS5_IJNSA_ILi8EEESI_EEENS5_IJSI_SC_EEEEEEEvNS4_8identityENS4_23SM90_TMA_LOAD_MULTICASTES1C_vS1D_EENS_8epilogue10collective6detail29Sm90TmaWarpSpecializedAdapterINS1H_15DefaultEpilogueISK_SL_SL_NS1G_6thread17LinearCombinationISK_Li1EffLNS1L_9ScaleType4KindE0ELNS_15FloatRoundStyleE2ESK_EENS1_15EpilogueDefaultEEEEEvvEEEEvNT_6ParamsE --------------------------
	.section	.nv.constant0._ZN7cutlass13device_kernelINS_4gemm6kernel13GemmUniversalIN4cute5tupleIJiiiiEEENS1_10collective13CollectiveMmaINS1_34MainloopSm90TmaGmmaWarpSpecializedILi6ENS5_IJNS4_1CILi2EEENSA_ILi1EEESC_EEENS1_35KernelTmaWarpSpecializedCooperativeEEENS5_IJNSA_ILi192EEENSA_ILi384EEENSA_ILi32EEEEEENS_10bfloat16_tENS5_IJlSC_lEEESK_SL_NS4_8TiledMMAINS4_8MMA_AtomIJNS4_4SM904GMMA28MMA_64x192x16_F32BF16BF16_SSILNSP_5MajorE0ELSR_0ELNSP_7ScaleInE1ELSS_1EEEEEENS4_6LayoutISD_NS5_IJSC_NSA_ILi0EEESW_EEEEENS5_IJNS4_10UnderscoreESZ_SZ_EEEEENS4_13SM90_TMA_LOADENS4_14ComposedLayoutINS4_7SwizzleILi2ELi4ELi3EEENS4_18smem_ptr_flag_bitsILi16EEENSV_INS5_IJNSA_ILi8EEESI_EEENS5_IJSI_SC_EEEEEEEvNS4_8identityENS4_23SM90_TMA_LOAD_MULTICASTES1C_vS1D_EENS_8epilogue10collective6detail29Sm90TmaWarpSpecializedAdapterINS1H_15DefaultEpilogueISK_SL_SL_NS1G_6thread17LinearCombinationISK_Li1EffLNS1L_9ScaleType4KindE0ELNS_15FloatRoundStyleE2ESK_EENS1_15EpilogueDefaultEEEEEvvEEEEvNT_6ParamsE,"a",@progbits
	.sectionflags	@""
	.align	4
.nv.constant0._ZN7cutlass13device_kernelINS_4gemm6kernel13GemmUniversalIN4cute5tupleIJiiiiEEENS1_10collective13CollectiveMmaINS1_34MainloopSm90TmaGmmaWarpSpecializedILi6ENS5_IJNS4_1CILi2EEENSA_ILi1EEESC_EEENS1_35KernelTmaWarpSpecializedCooperativeEEENS5_IJNSA_ILi192EEENSA_ILi384EEENSA_ILi32EEEEEENS_10bfloat16_tENS5_IJlSC_lEEESK_SL_NS4_8TiledMMAINS4_8MMA_AtomIJNS4_4SM904GMMA28MMA_64x192x16_F32BF16BF16_SSILNSP_5MajorE0ELSR_0ELNSP_7ScaleInE1ELSS_1EEEEEENS4_6LayoutISD_NS5_IJSC_NSA_ILi0EEESW_EEEEENS5_IJNS4_10UnderscoreESZ_SZ_EEEEENS4_13SM90_TMA_LOADENS4_14ComposedLayoutINS4_7SwizzleILi2ELi4ELi3EEENS4_18smem_ptr_flag_bitsILi16EEENSV_INS5_IJNSA_ILi8EEESI_EEENS5_IJSI_SC_EEEEEEEvNS4_8identityENS4_23SM90_TMA_LOAD_MULTICASTES1C_vS1D_EENS_8epilogue10collective6detail29Sm90TmaWarpSpecializedAdapterINS1H_15DefaultEpilogueISK_SL_SL_NS1G_6thread17LinearCombinationISK_Li1EffLNS1L_9ScaleType4KindE0ELNS_15FloatRoundStyleE2ESK_EENS1_15EpilogueDefaultEEEEEvvEEEEvNT_6ParamsE:
	.zero		1664


//--------------------- SYMBOLS --------------------------

	.type		.nv.reservedSmem.offset0,@object
	.size		.nv.reservedSmem.offset0,0x4
	.type		__assertfail,@function
